# CuTe-DSL kernel — source=cudnn_frontend_dsl family=nsa_select
# config = {"dtype": "Float16", "head_dim": 192, "block_size": 32}


// ===== COMPILED SASS (sm_100a) =====

	.target	sm_100a

	.elftype	@"ET_EXEC"


//--------------------- .note.nv.tkinfo           --------------------------
	.section	.note.nv.tkinfo,"",@"SHT_NOTE"
	.sectionflags	@"SHF_NOTE_NV_TKINFO"
	.tkinfo
        /*0018*/ 	.word	0x00000081
        /*0030*/ 	.string	""
        /*0030*/ 	.string	"ptxas"
        /*0030*/ 	.string	"Cuda compilation tools, release 12.9, V12.9.83"
        /*0030*/ 	.string	"Build system must define TOOLS_VERSION_EXTENDED"
        /*0030*/ 	.string	"-O 3 -arch sm_100a "



//--------------------- .note.nv.cuver            --------------------------
	.section	.note.nv.cuver,"",@"SHT_NOTE"
	.sectionflags	@"SHF_NOTE_NV_CUVER"
        /*0018*/ 	.short	0x0001
        /*001a*/ 	.short	0x0064
        /*001c*/ 	.short	0x0001
        /*001e*/ 	.short	0x0000
        /*0020*/ 	.short	0x0001
        /*0022*/ 	.short	0x0000


//--------------------- .nv.info                  --------------------------
	.section	.nv.info,"",@"SHT_CUDA_INFO"
	.align	4


	//----- nvinfo : EIATTR_REGCOUNT
	.align		4
        /*0000*/ 	.byte	0x04, 0x2f
        /*0002*/ 	.short	(.L_1 - .L_0)
	.align		4
.L_0:
        /*0004*/ 	.word	index@(kernel_cutlass_kernel_cudnnnative_sparse_attentionselectionNSA_select_attn_fwd_hmmaHopperSelectAttentionFwd_object_at__CopyAtom_ThrID10_TVLayoutSrc112801_TVLayoutDst112801_Valuetypef16_te_0)
        /*0008*/ 	.word	0x000000da


	//----- nvinfo : EIATTR_FRAME_SIZE
	.align		4
.L_1:
        /*000c*/ 	.byte	0x04, 0x11
        /*000e*/ 	.short	(.L_3 - .L_2)
	.align		4
.L_2:
        /*0010*/ 	.word	index@(kernel_cutlass_kernel_cudnnnative_sparse_attentionselectionNSA_select_attn_fwd_hmmaHopperSelectAttentionFwd_object_at__CopyAtom_ThrID10_TVLayoutSrc112801_TVLayoutDst112801_Valuetypef16_te_0)
        /*0014*/ 	.word	0x00000000


	//----- nvinfo : EIATTR_MIN_STACK_SIZE
	.align		4
.L_3:
        /*0018*/ 	.byte	0x04, 0x12
        /*001a*/ 	.short	(.L_5 - .L_4)
	.align		4
.L_4:
        /*001c*/ 	.word	index@(kernel_cutlass_kernel_cudnnnative_sparse_attentionselectionNSA_select_attn_fwd_hmmaHopperSelectAttentionFwd_object_at__CopyAtom_ThrID10_TVLayoutSrc112801_TVLayoutDst112801_Valuetypef16_te_0)
        /*0020*/ 	.word	0x00000000
.L_5:


//--------------------- .nv.info.kernel_cutlass_kernel_cudnnnative_sparse_attentionselectionNSA_select_attn_fwd_hmmaHopperSelectAttentionFwd_object_at__CopyAtom_ThrID10_TVLayoutSrc112801_TVLayoutDst112801_Valuetypef16_te_0 --------------------------
	.section	.nv.info.kernel_cutlass_kernel_cudnnnative_sparse_attentionselectionNSA_select_attn_fwd_hmmaHopperSelectAttentionFwd_object_at__CopyAtom_ThrID10_TVLayoutSrc112801_TVLayoutDst112801_Valuetypef16_te_0,"",@"SHT_CUDA_INFO"
	.sectionflags	@""
	.align	4


	//----- nvinfo : EIATTR_CUDA_API_VERSION
	.align		4
        /*0000*/ 	.byte	0x04, 0x37
        /*0002*/ 	.short	(.L_7 - .L_6)
.L_6:
        /*0004*/ 	.word	0x00000081


	//----- nvinfo : EIATTR_KPARAM_INFO
	.align		4
.L_7:
        /*0008*/ 	.byte	0x04, 0x17
        /*000a*/ 	.short	(.L_9 - .L_8)
.L_8:
        /*000c*/ 	.word	0x00000000
        /*0010*/ 	.short	0x0009
        /*0012*/ 	.short	0x0228
        /*0014*/ 	.byte	0x00, 0xf0, 0x11, 0x00


	//----- nvinfo : EIATTR_KPARAM_INFO
	.align		4
.L_9:
        /*0018*/ 	.byte	0x04, 0x17
        /*001a*/ 	.short	(.L_11 - .L_10)
.L_10:
        /*001c*/ 	.word	0x00000000
        /*0020*/ 	.short	0x0008
        /*0022*/ 	.short	0x0220
        /*0024*/ 	.byte	0x00, 0xf0, 0x21, 0x00


	//----- nvinfo : EIATTR_KPARAM_INFO
	.align		4
.L_11:
        /*0028*/ 	.byte	0x04, 0x17
        /*002a*/ 	.short	(.L_13 - .L_12)
.L_12:
        /*002c*/ 	.word	0x00000000
        /*0030*/ 	.short	0x0007
        /*0032*/ 	.short	0x0218
        /*0034*/ 	.byte	0x00, 0xf0, 0x21, 0x00


	//----- nvinfo : EIATTR_KPARAM_INFO
	.align		4
.L_13:
        /*0038*/ 	.byte	0x04, 0x17
        /*003a*/ 	.short	(.L_15 - .L_14)
.L_14:
        /*003c*/ 	.word	0x00000000
        /*0040*/ 	.short	0x0006
        /*0042*/ 	.short	0x0210
        /*0044*/ 	.byte	0x00, 0xf0, 0x21, 0x00


	//----- nvinfo : EIATTR_KPARAM_INFO
	.align		4
.L_15:
        /*0048*/ 	.byte	0x04, 0x17
        /*004a*/ 	.short	(.L_17 - .L_16)
.L_16:
        /*004c*/ 	.word	0x00000000
        /*0050*/ 	.short	0x0005
        /*0052*/ 	.short	0x0208
        /*0054*/ 	.byte	0x00, 0xf0, 0x21, 0x00


	//----- nvinfo : EIATTR_KPARAM_INFO
	.align		4
.L_17:
        /*0058*/ 	.byte	0x04, 0x17
        /*005a*/ 	.short	(.L_19 - .L_18)
.L_18:
        /*005c*/ 	.word	0x00000000
        /*0060*/ 	.short	0x0004
        /*0062*/ 	.short	0x0200
        /*0064*/ 	.byte	0x00, 0xf0, 0x21, 0x00


	//----- nvinfo : EIATTR_KPARAM_INFO
	.align		4
.L_19:
        /*0068*/ 	.byte	0x04, 0x17
        /*006a*/ 	.short	(.L_21 - .L_20)
.L_20:
        /*006c*/ 	.word	0x00000000
        /*0070*/ 	.short	0x0003
        /*0072*/ 	.short	0x0180
        /*0074*/ 	.byte	0x00, 0xf0, 0x01, 0x02


	//----- nvinfo : EIATTR_KPARAM_INFO
	.align		4
.L_21:
        /*0078*/ 	.byte	0x04, 0x17
        /*007a*/ 	.short	(.L_23 - .L_22)
.L_22:
        /*007c*/ 	.word	0x00000000
        /*0080*/ 	.short	0x0002
        /*0082*/ 	.short	0x0100
        /*0084*/ 	.byte	0x00, 0xf0, 0x01, 0x02


	//----- nvinfo : EIATTR_KPARAM_INFO
	.align		4
.L_23:
        /*0088*/ 	.byte	0x04, 0x17
        /*008a*/ 	.short	(.L_25 - .L_24)
.L_24:
        /*008c*/ 	.word	0x00000000
        /*0090*/ 	.short	0x0001
        /*0092*/ 	.short	0x0080
        /*0094*/ 	.byte	0x00, 0xf0, 0x01, 0x02


	//----- nvinfo : EIATTR_KPARAM_INFO
	.align		4
.L_25:
        /*0098*/ 	.byte	0x04, 0x17
        /*009a*/ 	.short	(.L_27 - .L_26)
.L_26:
        /*009c*/ 	.word	0x00000000
        /*00a0*/ 	.short	0x0000
        /*00a2*/ 	.short	0x0000
        /*00a4*/ 	.byte	0x00, 0xf0, 0x01, 0x02


	//----- nvinfo : EIATTR_SPARSE_MMA_MASK
	.align		4
.L_27:
        /*00a8*/ 	.byte	0x03, 0x50
        /*00aa*/ 	.short	0x0000


	//----- nvinfo : EIATTR_MAXREG_COUNT
	.align		4
        /*00ac*/ 	.byte	0x03, 0x1b
        /*00ae*/ 	.short	0x00ff


	//----- nvinfo : EIATTR_NUM_BARRIERS
	.align		4
        /*00b0*/ 	.byte	0x02, 0x4c
        /*00b2*/ 	.byte	0x01
	.zero		1


	//----- nvinfo : EIATTR_INT_WARP_WIDE_INSTR_OFFSETS
	.align		4
        /*00b4*/ 	.byte	0x04, 0x31
        /*00b6*/ 	.short	(.L_29 - .L_28)


	//   ....[0]....
.L_28:
        /*00b8*/ 	.word	0x00000120


	//   ....[1]....
        /*00bc*/ 	.word	0x00000140


	//   ....[2]....
        /*00c0*/ 	.word	0x00000150


	//   ....[3]....
        /*00c4*/ 	.word	0x00000160


	//   ....[4]....
        /*00c8*/ 	.word	0x00000200


	//   ....[5]....
        /*00cc*/ 	.word	0x00000210


	//   ....[6]....
        /*00d0*/ 	.word	0x000002e0


	//   ....[7]....
        /*00d4*/ 	.word	0x00000670


	//   ....[8]....
        /*00d8*/ 	.word	0x00000680


	//   ....[9]....
        /*00dc*/ 	.word	0x00000770


	//   ....[10]....
        /*00e0*/ 	.word	0x00000780


	//   ....[11]....
        /*00e4*/ 	.word	0x00000850


	//   ....[12]....
        /*00e8*/ 	.word	0x00000860


	//   ....[13]....
        /*00ec*/ 	.word	0x00000930


	//   ....[14]....
        /*00f0*/ 	.word	0x00000940


	//   ....[15]....
        /*00f4*/ 	.word	0x00000a10


	//   ....[16]....
        /*00f8*/ 	.word	0x00000a20


	//   ....[17]....
        /*00fc*/ 	.word	0x00000af0


	//   ....[18]....
        /*0100*/ 	.word	0x00000b00


	//   ....[19]....
        /*0104*/ 	.word	0x00000bd0


	//   ....[20]....
        /*0108*/ 	.word	0x00000be0


	//   ....[21]....
        /*010c*/ 	.word	0x00000cb0


	//   ....[22]....
        /*0110*/ 	.word	0x00000cc0


	//   ....[23]....
        /*0114*/ 	.word	0x00000d90


	//   ....[24]....
        /*0118*/ 	.word	0x00000da0


	//   ....[25]....
        /*011c*/ 	.word	0x00000e70


	//   ....[26]....
        /*0120*/ 	.word	0x00000e80


	//   ....[27]....
        /*0124*/ 	.word	0x00000f50


	//   ....[28]....
        /*0128*/ 	.word	0x00000f60


	//   ....[29]....
        /*012c*/ 	.word	0x00001030


	//   ....[30]....
        /*0130*/ 	.word	0x00001040


	//   ....[31]....
        /*0134*/ 	.word	0x00001110


	//   ....[32]....
        /*0138*/ 	.word	0x00001120


	//   ....[33]....
        /*013c*/ 	.word	0x000011f0


	//   ....[34]....
        /*0140*/ 	.word	0x00001200


	//   ....[35]....
        /*0144*/ 	.word	0x000012d0


	//   ....[36]....
        /*0148*/ 	.word	0x000012e0


	//   ....[37]....
        /*014c*/ 	.word	0x000013b0


	//   ....[38]....
        /*0150*/ 	.word	0x000013c0


	//   ....[39]....
        /*0154*/ 	.word	0x00001490


	//   ....[40]....
        /*0158*/ 	.word	0x000014a0


	//   ....[41]....
        /*015c*/ 	.word	0x00001570


	//   ....[42]....
        /*0160*/ 	.word	0x00001580


	//   ....[43]....
        /*0164*/ 	.word	0x00001650


	//   ....[44]....
        /*0168*/ 	.word	0x00001660


	//   ....[45]....
        /*016c*/ 	.word	0x00001730


	//   ....[46]....
        /*0170*/ 	.word	0x00001740


	//   ....[47]....
        /*0174*/ 	.word	0x00001810


	//   ....[48]....
        /*0178*/ 	.word	0x00001820


	//   ....[49]....
        /*017c*/ 	.word	0x000018f0


	//   ....[50]....
        /*0180*/ 	.word	0x00001900


	//   ....[51]....
        /*0184*/ 	.word	0x000019d0


	//   ....[52]....
        /*0188*/ 	.word	0x000019e0


	//   ....[53]....
        /*018c*/ 	.word	0x00001ab0


	//   ....[54]....
        /*0190*/ 	.word	0x00001ac0


	//   ....[55]....
        /*0194*/ 	.word	0x00001c20


	//   ....[56]....
        /*0198*/ 	.word	0x00001c30


	//   ....[57]....
        /*019c*/ 	.word	0x00001dc0


	//   ....[58]....
        /*01a0*/ 	.word	0x00001dd0


	//   ....[59]....
        /*01a4*/ 	.word	0x00001f40


	//   ....[60]....
        /*01a8*/ 	.word	0x00001f50


	//   ....[61]....
        /*01ac*/ 	.word	0x00002840


	//   ....[62]....
        /*01b0*/ 	.word	0x00002850


	//   ....[63]....
        /*01b4*/ 	.word	0x000029d0


	//   ....[64]....
        /*01b8*/ 	.word	0x000029e0


	//   ....[65]....
        /*01bc*/ 	.word	0x00002b20


	//   ....[66]....
        /*01c0*/ 	.word	0x00002b30


	//   ....[67]....
        /*01c4*/ 	.word	0x000033c0


	//   ....[68]....
        /*01c8*/ 	.word	0x00003400


	//   ....[69]....
        /*01cc*/ 	.word	0x00003550


	//   ....[70]....
        /*01d0*/ 	.word	0x00003560


	//   ....[71]....
        /*01d4*/ 	.word	0x000036b0


	//   ....[72]....
        /*01d8*/ 	.word	0x000036c0


	//----- nvinfo : EIATTR_COOP_GROUP_MASK_REGIDS
	.align		4
.L_29:
        /*01dc*/ 	.byte	0x04, 0x29
        /*01de*/ 	.short	(.L_31 - .L_30)


	//   ....[0]....
.L_30:
        /*01e0*/ 	.word	0x050000af


	//   ....[1]....
        /*01e4*/ 	.word	0x050000b5


	//   ....[2]....
        /*01e8*/ 	.word	0x050000a9


	//   ....[3]....
        /*01ec*/ 	.word	0x050000a8


	//   ....[4]....
        /*01f0*/ 	.word	0x050000aa


	//   ....[5]....
        /*01f4*/ 	.word	0x050000aa


	//   ....[6]....
        /*01f8*/ 	.word	0x050000aa


	//   ....[7]....
        /*01fc*/ 	.word	0x050000aa


	//----- nvinfo : EIATTR_COOP_GROUP_INSTR_OFFSETS
	.align		4
.L_31:
        /*0200*/ 	.byte	0x04, 0x28
        /*0202*/ 	.short	(.L_33 - .L_32)


	//   ....[0]....
.L_32:
        /*0204*/ 	.word	0x00003990


	//   ....[1]....
        /*0208*/ 	.word	0x000039b0


	//   ....[2]....
        /*020c*/ 	.word	0x00003c00


	//   ....[3]....
        /*0210*/ 	.word	0x00003c20


	//   ....[4]....
        /*0214*/ 	.word	0x00005f40


	//   ....[5]....
        /*0218*/ 	.word	0x00005fe0


	//   ....[6]....
        /*021c*/ 	.word	0x00006260


	//   ....[7]....
        /*0220*/ 	.word	0x000062d0


	//----- nvinfo : EIATTR_VRC_CTA_INIT_COUNT
	.align		4
.L_33:
        /*0224*/ 	.byte	0x02, 0x4a
	.zero		1
	.zero		1


	//----- nvinfo : EIATTR_MBARRIER_INSTR_OFFSETS
	.align		4
        /*0228*/ 	.byte	0x04, 0x39
        /*022a*/ 	.short	(.L_35 - .L_34)


	//   ....[0]....
.L_34:
        /*022c*/ 	.word	0x000002c0
        /*0230*/ 	.word	0x000000ff
        /*0234*/ 	.word	0x00000000
        /*0238*/ 	.short	0x0100
        /*023a*/ 	.byte	0x08
	.zero		1


	//   ....[1]....
        /*023c*/ 	.word	0x000002f0
        /*0240*/ 	.word	0x000000ff
        /*0244*/ 	.word	0x00000008
        /*0248*/ 	.short	0x0100
        /*024a*/ 	.byte	0x08
	.zero		1


	//   ....[2]....
        /*024c*/ 	.word	0x00000320
        /*0250*/ 	.word	0x000000ff
        /*0254*/ 	.word	0x00000020
        /*0258*/ 	.short	0x0100
        /*025a*/ 	.byte	0x09
	.zero		1


	//   ....[3]....
        /*025c*/ 	.word	0x00000330
        /*0260*/ 	.word	0x000000ff
        /*0264*/ 	.word	0x00000028
        /*0268*/ 	.short	0x0100
        /*026a*/ 	.byte	0x09
	.zero		1


	//   ....[4]....
        /*026c*/ 	.word	0x00000360
        /*0270*/ 	.word	0x000000ff
        /*0274*/ 	.word	0x00000010
        /*0278*/ 	.short	0x0100
        /*027a*/ 	.byte	0x0a
	.zero		1


	//   ....[5]....
        /*027c*/ 	.word	0x00000370
        /*0280*/ 	.word	0x000000ff
        /*0284*/ 	.word	0x00000018
        /*0288*/ 	.short	0x0100
        /*028a*/ 	.byte	0x0a
	.zero		1


	//   ....[6]....
        /*028c*/ 	.word	0x00000610
        /*0290*/ 	.word	0x00000009
        /*0294*/ 	.word	0x00000028
        /*0298*/ 	.short	0x010a
        /*029a*/ 	.byte	0xff
	.zero		1


	//   ....[7]....
        /*029c*/ 	.word	0x00001b90
        /*02a0*/ 	.word	0x00000009
        /*02a4*/ 	.word	0x00000008
        /*02a8*/ 	.short	0x010a
        /*02aa*/ 	.byte	0xff
	.zero		1


	//   ....[8]....
        /*02ac*/ 	.word	0x000022a0
        /*02b0*/ 	.word	0x00000002
        /*02b4*/ 	.word	0x00000020
        /*02b8*/ 	.short	0x010a
        /*02ba*/ 	.byte	0xff
	.zero		1


	//   ....[9]....
        /*02bc*/ 	.word	0x00002330
        /*02c0*/ 	.word	0x00000002
        /*02c4*/ 	.word	0x00000020
        /*02c8*/ 	.short	0x010a
        /*02ca*/ 	.byte	0xff
	.zero		1


	//   ....[10]....
        /*02cc*/ 	.word	0x000025e0
        /*02d0*/ 	.word	0x00000002
        /*02d4*/ 	.word	0x00000000
        /*02d8*/ 	.short	0x010a
        /*02da*/ 	.byte	0xff
	.zero		1


	//   ....[11]....
        /*02dc*/ 	.word	0x000026f0
        /*02e0*/ 	.word	0x00000053
        /*02e4*/ 	.word	0x00000000
        /*02e8*/ 	.short	0x010a
        /*02ea*/ 	.byte	0xff
	.zero		1


	//   ....[12]....
        /*02ec*/ 	.word	0x00002790
        /*02f0*/ 	.word	0x00000081
        /*02f4*/ 	.word	0x00000018
        /*02f8*/ 	.short	0x010a
        /*02fa*/ 	.byte	0xff
	.zero		1


	//   ....[13]....
        /*02fc*/ 	.word	0x000032a0
        /*0300*/ 	.word	0x00000002
        /*0304*/ 	.word	0x00000008
        /*0308*/ 	.short	0x0101
        /*030a*/ 	.byte	0xff
	.zero		1


	//   ....[14]....
        /*030c*/ 	.word	0x00003310
        /*0310*/ 	.word	0x00000002
        /*0314*/ 	.word	0x00000008
        /*0318*/ 	.short	0x010a
        /*031a*/ 	.byte	0xff
	.zero		1


	//   ....[15]....
        /*031c*/ 	.word	0x00003ff0
        /*0320*/ 	.word	0x00000002
        /*0324*/ 	.word	0x00000010
        /*0328*/ 	.short	0x010a
        /*032a*/ 	.byte	0xff
	.zero		1


	//   ....[16]....
        /*032c*/ 	.word	0x00004010
        /*0330*/ 	.word	0x00000002
        /*0334*/ 	.word	0x00000010
        /*0338*/ 	.short	0x010a
        /*033a*/ 	.byte	0xff
	.zero		1


	//   ....[17]....
        /*033c*/ 	.word	0x000045d0
        /*0340*/ 	.word	0x00000002
        /*0344*/ 	.word	0x00000000
        /*0348*/ 	.short	0x010a
        /*034a*/ 	.byte	0xff
	.zero		1


	//   ....[18]....
        /*034c*/ 	.word	0x00004600
        /*0350*/ 	.word	0x00000002
        /*0354*/ 	.word	0x00000018
        /*0358*/ 	.short	0x0101
        /*035a*/ 	.byte	0xff
	.zero		1


	//   ....[19]....
        /*035c*/ 	.word	0x00005cb0
        /*0360*/ 	.word	0x00000009
        /*0364*/ 	.word	0x00000028
        /*0368*/ 	.short	0x010a
        /*036a*/ 	.byte	0xff
	.zero		1


	//   ....[20]....
        /*036c*/ 	.word	0x00005d20
        /*0370*/ 	.word	0x00000009
        /*0374*/ 	.word	0x00000008
        /*0378*/ 	.short	0x010a
        /*037a*/ 	.byte	0xff
	.zero		1


	//   ....[21]....
        /*037c*/ 	.word	0x00005d70
        /*0380*/ 	.word	0x00000002
        /*0384*/ 	.word	0x00000020
        /*0388*/ 	.short	0x010a
        /*038a*/ 	.byte	0xff
	.zero		1


	//   ....[22]....
        /*038c*/ 	.word	0x00005dd0
        /*0390*/ 	.word	0x00000053
        /*0394*/ 	.word	0x00000000
        /*0398*/ 	.short	0x010a
        /*039a*/ 	.byte	0xff
	.zero		1


	//   ....[23]....
        /*039c*/ 	.word	0x00005e30
        /*03a0*/ 	.word	0x00000081
        /*03a4*/ 	.word	0x00000018
        /*03a8*/ 	.short	0x010a
        /*03aa*/ 	.byte	0xff
	.zero		1


	//   ....[24]....
        /*03ac*/ 	.word	0x00005e90
        /*03b0*/ 	.word	0x00000002
        /*03b4*/ 	.word	0x00000008
        /*03b8*/ 	.short	0x010a
        /*03ba*/ 	.byte	0xff
	.zero		1


	//   ....[25]....
        /*03bc*/ 	.word	0x00006310
        /*03c0*/ 	.word	0x00000002
        /*03c4*/ 	.word	0x00000010
        /*03c8*/ 	.short	0x010a
        /*03ca*/ 	.byte	0xff
	.zero		1


	//----- nvinfo : EIATTR_NUM_MBARRIERS
	.align		4
.L_35:
        /*03cc*/ 	.byte	0x03, 0x38
        /*03ce*/ 	.short	0x0006


	//----- nvinfo : EIATTR_EXIT_INSTR_OFFSETS
	.align		4
        /*03d0*/ 	.byte	0x04, 0x1c
        /*03d2*/ 	.short	(.L_37 - .L_36)


	//   ....[0]....
.L_36:
        /*03d4*/ 	.word	0x000004e0


	//   ....[1]....
        /*03d8*/ 	.word	0x00005c80


	//----- nvinfo : EIATTR_REQNTID
	.align		4
.L_37:
        /*03dc*/ 	.byte	0x04, 0x10
        /*03de*/ 	.short	(.L_39 - .L_38)
.L_38:
        /*03e0*/ 	.word	0x00000020
        /*03e4*/ 	.word	0x00000001
        /*03e8*/ 	.word	0x00000001


	//----- nvinfo : EIATTR_CRS_STACK_SIZE
	.align		4
.L_39:
        /*03ec*/ 	.byte	0x04, 0x1e
        /*03ee*/ 	.short	(.L_41 - .L_40)
.L_40:
        /*03f0*/ 	.word	0x00000000


	//----- nvinfo : EIATTR_CBANK_PARAM_SIZE
	.align		4
.L_41:
        /*03f4*/ 	.byte	0x03, 0x19
        /*03f6*/ 	.short	0x022c


	//----- nvinfo : EIATTR_PARAM_CBANK
	.align		4
        /*03f8*/ 	.byte	0x04, 0x0a
        /*03fa*/ 	.short	(.L_43 - .L_42)
	.align		4
.L_42:
        /*03fc*/ 	.word	index@(.nv.constant0.kernel_cutlass_kernel_cudnnnative_sparse_attentionselectionNSA_select_attn_fwd_hmmaHopperSelectAttentionFwd_object_at__CopyAtom_ThrID10_TVLayoutSrc112801_TVLayoutDst112801_Valuetypef16_te_0)
        /*0400*/ 	.short	0x0380
        /*0402*/ 	.short	0x022c


	//----- nvinfo : EIATTR_SW_WAR
	.align		4
.L_43:
        /*0404*/ 	.byte	0x04, 0x36
        /*0406*/ 	.short	(.L_45 - .L_44)
.L_44:
        /*0408*/ 	.word	0x00000008
.L_45:


//--------------------- .nv.compat                --------------------------
	.section	.nv.compat,"",@"SHT_CUDA_COMPAT_INFO"
	.align	4
        /*0000*/ 	.byte	0x02, 0x02, 0x02, 0x00, 0x02, 0x05, 0x05, 0x00, 0x02, 0x03, 0x01, 0x00, 0x02, 0x06, 0x01, 0x00


//--------------------- .nv.callgraph             --------------------------
	.section	.nv.callgraph,"",@"SHT_CUDA_CALLGRAPH"
	.align	4
	.sectionentsize	8
	.align		4
        /*0000*/ 	.word	0x00000000
	.align		4
        /*0004*/ 	.word	0xffffffff
	.align		4
        /*0008*/ 	.word	0x00000000
	.align		4
        /*000c*/ 	.word	0xfffffffe
	.align		4
        /*0010*/ 	.word	0x00000000
	.align		4
        /*0014*/ 	.word	0xfffffffd
	.align		4
        /*0018*/ 	.word	0x00000000
	.align		4
        /*001c*/ 	.word	0xfffffffc


//--------------------- .text.kernel_cutlass_kernel_cudnnnative_sparse_attentionselectionNSA_select_attn_fwd_hmmaHopperSelectAttentionFwd_object_at__CopyAtom_ThrID10_TVLayoutSrc112801_TVLayoutDst112801_Valuetypef16_te_0 --------------------------
	.section	.text.kernel_cutlass_kernel_cudnnnative_sparse_attentionselectionNSA_select_attn_fwd_hmmaHopperSelectAttentionFwd_object_at__CopyAtom_ThrID10_TVLayoutSrc112801_TVLayoutDst112801_Valuetypef16_te_0,"ax",@progbits
	.align	128
        .global         kernel_cutlass_kernel_cudnnnative_sparse_attentionselectionNSA_select_attn_fwd_hmmaHopperSelectAttentionFwd_object_at__CopyAtom_ThrID10_TVLayoutSrc112801_TVLayoutDst112801_Valuetypef16_te_0
        .type           kernel_cutlass_kernel_cudnnnative_sparse_attentionselectionNSA_select_attn_fwd_hmmaHopperSelectAttentionFwd_object_at__CopyAtom_ThrID10_TVLayoutSrc112801_TVLayoutDst112801_Valuetypef16_te_0,@function
        .size           kernel_cutlass_kernel_cudnnnative_sparse_attentionselectionNSA_select_attn_fwd_hmmaHopperSelectAttentionFwd_object_at__CopyAtom_ThrID10_TVLayoutSrc112801_TVLayoutDst112801_Valuetypef16_te_0,(.L_x_96 - kernel_cutlass_kernel_cudnnnative_sparse_attentionselectionNSA_select_attn_fwd_hmmaHopperSelectAttentionFwd_object_at__CopyAtom_ThrID10_TVLayoutSrc112801_TVLayoutDst112801_Valuetypef16_te_0)
        .other          kernel_cutlass_kernel_cudnnnative_sparse_attentionselectionNSA_select_attn_fwd_hmmaHopperSelectAttentionFwd_object_at__CopyAtom_ThrID10_TVLayoutSrc112801_TVLayoutDst112801_Valuetypef16_te_0,@"STO_CUDA_ENTRY STV_DEFAULT"
kernel_cutlass_kernel_cudnnnative_sparse_attentionselectionNSA_select_attn_fwd_hmmaHopperSelectAttentionFwd_object_at__CopyAtom_ThrID10_TVLayoutSrc112801_TVLayoutDst112801_Valuetypef16_te_0:
.text.kernel_cutlass_kernel_cudnnnative_sparse_attentionselectionNSA_select_attn_fwd_hmmaHopperSelectAttentionFwd_object_at__CopyAtom_ThrID10_TVLayoutSrc112801_TVLayoutDst112801_Valuetypef16_te_0:
[----:B------:R-:W1:Y:S01]  /*0000*/  LDC R1, c[0x0][0x37c] ;  /* 0x0000df00ff017b82 */ /* 0x000e620000000800 */
[----:B------:R-:W2:Y:S07]  /*0010*/  S2R R0, SR_TID.X ;  /* 0x0000000000007919 */ /* 0x000eae0000002100 */
[----:B------:R-:W3:Y:S01]  /*0020*/  LDC.64 R2, c[0x0][0x590] ;  /* 0x00016400ff027b82 */ /* 0x000ee20000000a00 */
[----:B------:R-:W-:Y:S01]  /*0030*/  BSSY.RECONVERGENT B0, `(.L_x_0) ;  /* 0x000000e000007945 */ /* 0x000fe20003800200 */
[----:B------:R-:W4:Y:S01]  /*0040*/  S2R R5, SR_CTAID.Z ;  /* 0x0000000000057919 */ /* 0x000f220000002700 */
[----:B--2---:R-:W-:-:S04]  /*0050*/  SHF.R.U32.HI R208, RZ, 0x5, R0 ;  /* 0x00000005ffd07819 */ /* 0x004fc80000011600 */
[----:B------:R-:W-:-:S13]  /*0060*/  ISETP.NE.AND P0, PT, R208, RZ, PT ;  /* 0x000000ffd000720c */ /* 0x000fda0003f05270 */
[----:B-1--4-:R-:W-:Y:S05]  /*0070*/  @P0 BRA `(.L_x_1) ;  /* 0x0000000000240947 */ /* 0x012fea0003800000 */
[----:B------:R-:W1:Y:S02]  /*0080*/  LDCU.64 UR4, c[0x0][0x348] ;  /* 0x00006900ff0477ac */ /* 0x000e640008000a00 */
[----:B-1----:R-:W-:Y:S02]  /*0090*/  UIADD3 UR6, UP0, UPT, UR4, 0x80, URZ ;  /* 0x0000008004067890 */ /* 0x002fe4000ff1e0ff */
[----:B------:R1:W-:Y:S01]  /*00a0*/  UTMACCTL.PF [UR4] ;  /* 0x00000000040079b9 */ /* 0x0003e20008040000 */
[----:B------:R-:W-:Y:S02]  /*00b0*/  UIADD3 UR8, UP1, UPT, UR4, 0x180, URZ ;  /* 0x0000018004087890 */ /* 0x000fe4000ff3e0ff */
[----:B------:R-:W-:Y:S02]  /*00c0*/  UIADD3.X UR7, UPT, UPT, URZ, UR5, URZ, UP0, !UPT ;  /* 0x00000005ff077290 */ /* 0x000fe400087fe4ff */
[----:B------:R-:W-:-:S07]  /*00d0*/  UIADD3.X UR9, UPT, UPT, URZ, UR5, URZ, UP1, !UPT ;  /* 0x00000005ff097290 */ /* 0x000fce0008ffe4ff */
[----:B------:R1:W-:Y:S02]  /*00e0*/  UTMACCTL.PF [UR6] ;  /* 0x00000000060079b9 */ /* 0x0003e40008040000 */
[----:B------:R1:W-:Y:S02]  /*00f0*/  UTMACCTL.PF [UR8] ;  /* 0x00000000080079b9 */ /* 0x0003e40008040000 */
[----:B-1----:R-:W-:Y:S01]  /*0100*/  NOP ;  /* 0x0000000000007918 */ /* 0x002fe20000000000 */
.L_x_1:
[----:B------:R-:W-:Y:S05]  /*0110*/  BSYNC.RECONVERGENT B0 ;  /* 0x0000000000007941 */ /* 0x000fea0003800200 */
.L_x_0:
[----:B------:R-:W-:Y:S01]  /*0120*/  VOTEU.ALL UP3, P0 ;  /* 0x0000000000ff7886 */ /* 0x000fe20000060000 */
[----:B------:R-:W-:Y:S01]  /*0130*/  UMOV UR12, 0x1 ;  /* 0x00000001000c7882 */ /* 0x000fe20000000000 */
[----:B------:R-:W-:Y:S01]  /*0140*/  VOTEU.ALL UP2, P0 ;  /* 0x0000000000ff7886 */ /* 0x000fe20000040000 */
[----:B------:R-:W-:Y:S01]  /*0150*/  VOTEU.ALL UP1, P0 ;  /* 0x0000000000ff7886 */ /* 0x000fe20000020000 */
[----:B------:R-:W-:Y:S01]  /*0160*/  VOTEU.ALL UP0, P0 ;  /* 0x0000000000ff7886 */ /* 0x000fe20000000000 */
[----:B------:R-:W1:Y:S01]  /*0170*/  @!UP3 S2UR UR8, SR_CgaCtaId ;  /* 0x000000000008b9c3 */ /* 0x000e620000008800 */
[----:B------:R-:W-:Y:S01]  /*0180*/  @!UP3 UMOV UR4, 0x400 ;  /* 0x000004000004b882 */ /* 0x000fe20000000000 */
[----:B------:R-:W-:-:S04]  /*0190*/  @!UP3 UIADD3 UR14, UPT, UPT, -UR12, 0x100000, URZ ;  /* 0x001000000c0eb890 */ /* 0x000fc8000fffe1ff */
[----:B------:R-:W-:Y:S02]  /*01a0*/  @!UP3 USHF.L.U32 UR15, UR14, 0xb, URZ ;  /* 0x0000000b0e0fb899 */ /* 0x000fe400080006ff */
[----:B------:R-:W-:Y:S01]  /*01b0*/  @!UP3 USHF.L.U32 UR14, UR14, 0x1, URZ ;  /* 0x000000010e0eb899 */ /* 0x000fe200080006ff */
[----:B------:R-:W-:Y:S01]  /*01c0*/  @!UP3 UMOV UR10, 0x400 ;  /* 0x00000400000ab882 */ /* 0x000fe20000000000 */
[----:B------:R-:W-:-:S04]  /*01d0*/  @!UP3 UIADD3 UR16, UPT, UPT, -UR12, 0x100000, URZ ;  /* 0x001000000c10b890 */ /* 0x000fc8000fffe1ff */
[----:B------:R-:W-:Y:S02]  /*01e0*/  @!UP3 USHF.L.U32 UR17, UR16, 0xb, URZ ;  /* 0x0000000b1011b899 */ /* 0x000fe400080006ff */
[----:B------:R-:W-:Y:S01]  /*01f0*/  @!UP3 USHF.L.U32 UR16, UR16, 0x1, URZ ;  /* 0x000000011010b899 */ /* 0x000fe200080006ff */
[----:B------:R-:W-:Y:S01]  /*0200*/  VOTEU.ALL UP4, P0 ;  /* 0x0000000000ff7886 */ /* 0x000fe20000080000 */
[----:B------:R-:W-:Y:S01]  /*0210*/  VOTEU.ALL UP5, P0 ;  /* 0x0000000000ff7886 */ /* 0x000fe200000a0000 */
[----:B------:R-:W2:Y:S01]  /*0220*/  LDCU.64 UR6, c[0x0][0x358] ;  /* 0x00006b00ff0677ac */ /* 0x000ea20008000a00 */
[----:B------:R-:W4:Y:S01]  /*0230*/  @!UP3 S2UR UR5, SR_CgaCtaId ;  /* 0x000000000005b9c3 */ /* 0x000f220000008800 */
[----:B---3--:R-:W-:-:S07]  /*0240*/  IMAD.WIDE.U32 R2, R5, 0x4, R2 ;  /* 0x0000000405027825 */ /* 0x008fce00078e0002 */
[----:B------:R-:W3:Y:S01]  /*0250*/  @!UP3 S2UR UR11, SR_CgaCtaId ;  /* 0x00000000000bb9c3 */ /* 0x000ee20000008800 */
[----:B-1----:R-:W-:Y:S02]  /*0260*/  @!UP3 ULEA UR8, UR8, UR4, 0x18 ;  /* 0x000000040808b291 */ /* 0x002fe4000f8ec0ff */
[----:B----4-:R-:W-:Y:S02]  /*0270*/  @!UP3 ULEA UR9, UR5, UR4, 0x18 ;  /* 0x000000040509b291 */ /* 0x010fe4000f8ec0ff */
[----:B------:R-:W-:-:S04]  /*0280*/  @!UP3 UIADD3 UR4, UPT, UPT, -UR12, 0x100000, URZ ;  /* 0x001000000c04b890 */ /* 0x000fc8000fffe1ff */
[----:B------:R-:W-:Y:S02]  /*0290*/  @!UP3 USHF.L.U32 UR5, UR4, 0xb, URZ ;  /* 0x0000000b0405b899 */ /* 0x000fe400080006ff */
[----:B------:R-:W-:Y:S01]  /*02a0*/  @!UP3 USHF.L.U32 UR4, UR4, 0x1, URZ ;  /* 0x000000010404b899 */ /* 0x000fe200080006ff */
[----:B------:R-:W1:Y:S02]  /*02b0*/  FENCE.VIEW.ASYNC.S ;  /* 0x00000000000073c6 */ /* 0x000e640000000000 */
[----:B-1----:R1:W4:Y:S01]  /*02c0*/  @!UP2 SYNCS.EXCH.64 URZ, [UR8], UR14 ;  /* 0x0000000e08ffa5b2 */ /* 0x0023220008000100 */
[----:B---3--:R-:W-:Y:S01]  /*02d0*/  @!UP3 ULEA UR10, UR11, UR10, 0x18 ;  /* 0x0000000a0b0ab291 */ /* 0x008fe2000f8ec0ff */
[----:B------:R-:W-:Y:S01]  /*02e0*/  VOTEU.ALL UP3, P0 ;  /* 0x0000000000ff7886 */ /* 0x000fe20000060000 */
[----:B------:R1:W4:Y:S01]  /*02f0*/  @!UP1 SYNCS.EXCH.64 URZ, [UR8+0x8], UR14 ;  /* 0x0000080e08ff95b2 */ /* 0x0003220008000100 */
[----:B------:R-:W-:Y:S01]  /*0300*/  NOP ;  /* 0x0000000000007918 */ /* 0x000fe20000000000 */
[----:B----4-:R-:W-:Y:S06]  /*0310*/  BAR.SYNC.DEFER_BLOCKING 0x0 ;  /* 0x0000000000007b1d */ /* 0x010fec0000010000 */
[----:B------:R1:W3:Y:S01]  /*0320*/  @!UP0 SYNCS.EXCH.64 URZ, [UR9+0x20], UR16 ;  /* 0x0000201009ff85b2 */ /* 0x0002e20008000100 */
[----:B------:R1:W3:Y:S01]  /*0330*/  @!UP3 SYNCS.EXCH.64 URZ, [UR9+0x28], UR16 ;  /* 0x0000281009ffb5b2 */ /* 0x0002e20008000100 */
[----:B------:R-:W-:Y:S01]  /*0340*/  NOP ;  /* 0x0000000000007918 */ /* 0x000fe20000000000 */
[----:B---3--:R-:W-:Y:S06]  /*0350*/  BAR.SYNC.DEFER_BLOCKING 0x0 ;  /* 0x0000000000007b1d */ /* 0x008fec0000010000 */
[----:B------:R1:W3:Y:S01]  /*0360*/  @!UP4 SYNCS.EXCH.64 URZ, [UR10+0x10], UR4 ;  /* 0x000010040affc5b2 */ /* 0x0002e20008000100 */
[----:B------:R1:W3:Y:S01]  /*0370*/  @!UP5 SYNCS.EXCH.64 URZ, [UR10+0x18], UR4 ;  /* 0x000018040affd5b2 */ /* 0x0002e20008000100 */
[----:B------:R-:W-:Y:S01]  /*0380*/  NOP ;  /* 0x0000000000007918 */ /* 0x000fe20000000000 */
[----:B---3--:R-:W-:Y:S06]  /*0390*/  BAR.SYNC.DEFER_BLOCKING 0x0 ;  /* 0x0000000000007b1d */ /* 0x008fec0000010000 */
[----:B--2---:R-:W2:Y:S01]  /*03a0*/  LDG.E R206, desc[UR6][R2.64] ;  /* 0x0000000602ce7981 */ /* 0x004ea2000c1e1900 */
[----:B------:R-:W-:Y:S01]  /*03b0*/  ISETP.GT.U32.AND P1, PT, R0, 0xf, PT ;  /* 0x0000000f0000780c */ /* 0x000fe20003f24070 */
[----:B------:R-:W2:Y:S01]  /*03c0*/  S2UR UR12, SR_CTAID.X ;  /* 0x00000000000c79c3 */ /* 0x000ea20000002500 */
[----:B------:R-:W3:Y:S01]  /*03d0*/  S2R R9, SR_CTAID.Y ;  /* 0x0000000000097919 */ /* 0x000ee20000002600 */
[----:B------:R-:W4:Y:S10]  /*03e0*/  LDG.E R7, desc[UR6][R2.64+0x4] ;  /* 0x0000040602077981 */ /* 0x000f34000c1e1900 */
[----:B------:R-:W5:Y:S01]  /*03f0*/  @!P1 LDC.64 R4, c[0x0][0x598] ;  /* 0x00016600ff049b82 */ /* 0x000f620000000a00 */
[----:B---3--:R-:W-:-:S02]  /*0400*/  @!P1 IMAD R9, R9, 0x10, R0 ;  /* 0x0000001009099824 */ /* 0x008fc400078e0200 */
[----:B--2---:R-:W-:-:S04]  /*0410*/  @!P1 VIADD R6, R206, UR12 ;  /* 0x0000000cce069c36 */ /* 0x004fc80008000000 */
[----:B------:R-:W-:-:S04]  /*0420*/  @!P1 IMAD R9, R6, 0x40, R9 ;  /* 0x0000004006099824 */ /* 0x000fc800078e0209 */
[----:B-----5:R-:W-:-:S06]  /*0430*/  @!P1 IMAD.WIDE R4, R9, 0x4, R4 ;  /* 0x0000000409049825 */ /* 0x020fcc00078e0204 */
[----:B------:R-:W2:Y:S01]  /*0440*/  @!P1 LDG.E R4, desc[UR6][R4.64] ;  /* 0x0000000604049981 */ /* 0x000ea2000c1e1900 */
[----:B------:R-:W3:Y:S01]  /*0450*/  @!P1 S2R R9, SR_CgaCtaId ;  /* 0x0000000000099919 */ /* 0x000ee20000008800 */
[----:B------:R-:W-:Y:S01]  /*0460*/  @!P1 MOV R6, 0x400 ;  /* 0x0000040000069802 */ /* 0x000fe20000000f00 */
[----:B----4-:R-:W-:-:S05]  /*0470*/  IMAD.IADD R7, R7, 0x1, -R206 ;  /* 0x0000000107077824 */ /* 0x010fca00078e0ace */
[----:B------:R-:W-:Y:S02]  /*0480*/  ISETP.LE.AND P2, PT, R7, UR12, PT ;  /* 0x0000000c07007c0c */ /* 0x000fe4000bf43270 */
[----:B---3--:R-:W-:-:S05]  /*0490*/  @!P1 LEA R9, R9, R6, 0x18 ;  /* 0x0000000609099211 */ /* 0x008fca00078ec0ff */
[----:B------:R-:W-:Y:S01]  /*04a0*/  @!P1 IMAD R7, R0, 0x4, R9 ;  /* 0x0000000400079824 */ /* 0x000fe200078e0209 */
[----:B------:R-:W3:Y:S04]  /*04b0*/  S2UR UR13, SR_CTAID.Y ;  /* 0x00000000000d79c3 */ /* 0x000ee80000002600 */
[----:B--2---:R1:W-:Y:S04]  /*04c0*/  @!P1 STS [R7+0x7880], R4 ;  /* 0x0078800407009388 */ /* 0x0043e80000000800 */
[----:B------:R-:W-:Y:S06]  /*04d0*/  BAR.SYNC.DEFER_BLOCKING 0x0 ;  /* 0x0000000000007b1d */ /* 0x000fec0000010000 */
[----:B-1-3--:R-:W-:Y:S05]  /*04e0*/  @P2 EXIT ;  /* 0x000000000000294d */ /* 0x00afea0003800000 */
[----:B------:R-:W-:Y:S01]  /*04f0*/  R2UR UR8, R206 ;  /* 0x00000000ce0872ca */ /* 0x000fe200000e0000 */
[----:B------:R-:W1:-:S12]  /*0500*/  LDCU.64 UR4, c[0x0][0x5a0] ;  /* 0x0000b400ff0477ac */ /* 0x000e580008000a00 */
[----:B------:R-:W-:-:S04]  /*0510*/  UIADD3 UR12, UPT, UPT, UR8, UR12, URZ ;  /* 0x0000000c080c7290 */ /* 0x000fc8000fffe0ff */
[----:B------:R-:W-:-:S04]  /*0520*/  ULEA UR8, UR12, UR13, 0x2 ;  /* 0x0000000d0c087291 */ /* 0x000fc8000f8e10ff */
[----:B-1----:R-:W-:-:S06]  /*0530*/  UIMAD.WIDE UR4, UR8, 0x4, UR4 ;  /* 0x00000004080478a5 */ /* 0x002fcc000f8e0204 */
[----:B------:R-:W-:Y:S02]  /*0540*/  IMAD.U32 R2, RZ, RZ, UR4 ;  /* 0x00000004ff027e24 */ /* 0x000fe4000f8e00ff */
[----:B------:R-:W-:Y:S01]  /*0550*/  IMAD.U32 R3, RZ, RZ, UR5 ;  /* 0x00000005ff037e24 */ /* 0x000fe2000f8e00ff */
[----:B------:R-:W-:Y:S02]  /*0560*/  BSSY B0, `(.L_x_2) ;  /* 0x00001b1000007945 */ /* 0x000fe40003800000 */
[----:B------:R-:W1:Y:S02]  /*0570*/  LDCU UR4, c[0x0][0x5a8] ;  /* 0x0000b500ff0477ac */ /* 0x000e640008000800 */
[----:B------:R2:W5:Y:S01]  /*0580*/  LDG.E R207, desc[UR6][R2.64] ;  /* 0x0000000602cf7981 */ /* 0x000562000c1e1900 */
[----:B------:R-:W-:Y:S01]  /*0590*/  LOP3.LUT R5, R0, 0xf, RZ, 0xc0, !PT ;  /* 0x0000000f00057812 */ /* 0x000fe200078ec0ff */
[----:B------:R-:W-:Y:S02]  /*05a0*/  IMAD.MOV.U32 R205, RZ, RZ, 0x1 ;  /* 0x00000001ffcd7424 */ /* 0x000fe400078e00ff */
[----:B------:R-:W-:Y:S01]  /*05b0*/  IMAD.MOV.U32 R204, RZ, RZ, RZ ;  /* 0x000000ffffcc7224 */ /* 0x000fe200078e00ff */
[----:B------:R-:W-:Y:S06]  /*05c0*/  @P0 BRA `(.L_x_3) ;  /* 0x0000001800a80947 */ /* 0x000fec0003800000 */
[----:B--2---:R-:W2:Y:S01]  /*05d0*/  S2R R3, SR_CgaCtaId ;  /* 0x0000000000037919 */ /* 0x004ea20000008800 */
[----:B------:R-:W-:Y:S01]  /*05e0*/  MOV R2, 0x400 ;  /* 0x0000040000027802 */ /* 0x000fe20000000f00 */
[----:B------:R-:W-:-:S03]  /*05f0*/  IMAD.MOV.U32 R4, RZ, RZ, -0x80000000 ;  /* 0x80000000ff047424 */ /* 0x000fc600078e00ff */
[----:B--2---:R-:W-:-:S04]  /*0600*/  LEA R9, R3, R2, 0x18 ;  /* 0x0000000203097211 */ /* 0x004fc800078ec0ff */
[----:B------:R-:W2:Y:S02]  /*0610*/  SYNCS.PHASECHK.TRANS64.TRYWAIT P0, [R9+URZ+0x28], R4 ;  /* 0x00002804090075a7 */ /* 0x000ea400080011ff */
[----:B--2---:R-:W-:Y:S05]  /*0620*/  @!P0 BRA `(.L_x_4) ;  /* 0x0000005400988947 */ /* 0x004fea0003800000 */
.L_x_81:
[----:B------:R-:W-:Y:S02]  /*0630*/  ELECT P1, URZ, PT ;  /* 0x0000000000ff782f */ /* 0x000fe40003820000 */
[----:B------:R-:W-:Y:S02]  /*0640*/  R2UR UR5, R9 ;  /* 0x00000000090572ca */ /* 0x000fe400000e0000 */
[----:B------:R-:W-:-:S09]  /*0650*/  ELECT P0, URZ, PT ;  /* 0x0000000000ff782f */ /* 0x000fd20003800000 */
[----:B------:R-:W-:-:S04]  /*0660*/  @P1 IMAD.MOV.U32 R2, RZ, RZ, 0x1800 ;  /* 0x00001800ff021424 */ /* 0x000fc800078e00ff */
[----:B------:R-:W-:Y:S01]  /*0670*/  VOTEU.ANY UP0, P0 ;  /* 0x0000000000ff7886 */ /* 0x000fe20000000100 */
[----:B------:R-:W-:Y:S01]  /*0680*/  VOTEU.ANY UP1, P0 ;  /* 0x0000000000ff7886 */ /* 0x000fe20000020100 */
[----:B------:R3:W-:Y:S01]  /*0690*/  @P1 SYNCS.ARRIVE.TRANS64 RZ, [R9+URZ+0x20], R2 ;  /* 0x0000200209ff19a7 */ /* 0x0007e200080000ff */
[----:B------:R-:W-:Y:S02]  /*06a0*/  PLOP3.LUT P1, PT, PT, PT, PT, 0x8, 0x80 ;  /* 0x000000000080781c */ /* 0x000fe40003f2e170 */
[----:B------:R-:W4:Y:S01]  /*06b0*/  @UP0 LDCU.64 UR14, c[0x0][0x348] ;  /* 0x00006900ff0e07ac */ /* 0x000f220008000a00 */
[----:B------:R-:W-:Y:S02]  /*06c0*/  @UP0 UIADD3 UR8, UPT, UPT, UR5, 0x80, URZ ;  /* 0x0000008005080890 */ /* 0x000fe4000fffe0ff */
[----:B------:R-:W-:Y:S01]  /*06d0*/  @UP0 UIADD3 UR9, UPT, UPT, UR5, 0x20, URZ ;  /* 0x0000002005090890 */ /* 0x000fe2000fffe0ff */
[----:B------:R-:W-:Y:S01]  /*06e0*/  @UP0 UMOV UR10, URZ ;  /* 0x000000ff000a0c82 */ /* 0x000fe20008000000 */
[----:B------:R-:W-:-:S10]  /*06f0*/  @UP0 UMOV UR11, URZ ;  /* 0x000000ff000b0c82 */ /* 0x000fd40008000000 */
.L_x_5:
[----:B------:R-:W-:Y:S01]  /*0700*/  @P0 ELECT P1, URZ, PT ;  /* 0x0000000000ff082f */ /* 0x000fe20003820000 */
[----:B----4-:R4:W-:-:S12]  /*0710*/  @UP1 UTMALDG.4D [UR8], [UR14], desc[URZ] ;  /* 0x0000ff080e0015b4 */ /* 0x0109d80008019000 */
[----:B------:R-:W-:Y:S02]  /*0720*/  @P1 PLOP3.LUT P0, PT, P1, PT, PT, 0x8, 0x80 ;  /* 0x000000000080181c */ /* 0x000fe40000f0e170 */
[----:B------:R-:W-:-:S11]  /*0730*/  PLOP3.LUT P1, PT, PT, PT, PT, 0x8, 0x80 ;  /* 0x000000000080781c */ /* 0x000fd60003f2e170 */
[----:B----4-:R-:W-:Y:S05]  /*0740*/  @P0 BRA.U.ANY `(.L_x_5) ;  /* 0xfffffffd00ec0947 */ /* 0x010fea000393ffff */
[----:B------:R-:W-:Y:S02]  /*0750*/  ELECT P0, URZ, PT ;  /* 0x0000000000ff782f */ /* 0x000fe40003800000 */
[----:B------:R-:W-:-:S11]  /*0760*/  PLOP3.LUT P1, PT, PT, PT, PT, 0x8, 0x80 ;  /* 0x000000000080781c */ /* 0x000fd60003f2e170 */
[----:B------:R-:W-:Y:S01]  /*0770*/  VOTEU.ANY UP0, P0 ;  /* 0x0000000000ff7886 */ /* 0x000fe20000000100 */
[----:B------:R-:W-:-:S04]  /*0780*/  VOTEU.ANY UP1, P0 ;  /* 0x0000000000ff7886 */ /* 0x000fc80000020100 */
[----:B------:R-:W4:Y:S01]  /*0790*/  @UP0 LDCU.64 UR14, c[0x0][0x348] ;  /* 0x00006900ff0e07ac */ /* 0x000f220008000a00 */
[----:B------:R-:W-:Y:S02]  /*07a0*/  @UP0 UIADD3 UR8, UPT, UPT, UR5, 0x180, URZ ;  /* 0x0000018005080890 */ /* 0x000fe4000fffe0ff */
[----:B------:R-:W-:Y:S01]  /*07b0*/  @UP0 UIADD3 UR9, UPT, UPT, UR5, 0x20, URZ ;  /* 0x0000002005090890 */ /* 0x000fe2000fffe0ff */
[----:B------:R-:W-:Y:S01]  /*07c0*/  @UP0 UMOV UR10, 0x8 ;  /* 0x00000008000a0882 */ /* 0x000fe20000000000 */
[----:B------:R-:W-:-:S10]  /*07d0*/  @UP0 UMOV UR11, URZ ;  /* 0x000000ff000b0c82 */ /* 0x000fd40008000000 */
.L_x_6:
        /* <DEDUP_REMOVED lines=14> */
.L_x_7:
        /* <DEDUP_REMOVED lines=14> */
.L_x_8:
        /* <DEDUP_REMOVED lines=14> */
.L_x_9:
        /* <DEDUP_REMOVED lines=14> */
.L_x_10:
        /* <DEDUP_REMOVED lines=14> */
.L_x_11:
        /* <DEDUP_REMOVED lines=14> */
.L_x_12:
        /* <DEDUP_REMOVED lines=14> */
.L_x_13:
        /* <DEDUP_REMOVED lines=14> */
.L_x_14:
        /* <DEDUP_REMOVED lines=14> */
.L_x_15:
        /* <DEDUP_REMOVED lines=14> */
.L_x_16:
        /* <DEDUP_REMOVED lines=14> */
.L_x_17:
        /* <DEDUP_REMOVED lines=14> */
.L_x_18:
        /* <DEDUP_REMOVED lines=14> */
.L_x_19:
        /* <DEDUP_REMOVED lines=14> */
.L_x_20:
        /* <DEDUP_REMOVED lines=14> */
.L_x_21:
        /* <DEDUP_REMOVED lines=14> */
.L_x_22:
        /* <DEDUP_REMOVED lines=14> */
.L_x_23:
        /* <DEDUP_REMOVED lines=14> */
.L_x_24:
        /* <DEDUP_REMOVED lines=14> */
.L_x_25:
        /* <DEDUP_REMOVED lines=14> */
.L_x_26:
        /* <DEDUP_REMOVED lines=14> */
.L_x_27:
        /* <DEDUP_REMOVED lines=14> */
.L_x_28:
[----:B------:R-:W-:Y:S01]  /*1b20*/  @P0 ELECT P1, URZ, PT ;  /* 0x0000000000ff082f */ /* 0x000fe20003820000 */
[----:B----4-:R4:W-:-:S12]  /*1b30*/  @UP1 UTMALDG.4D [UR8], [UR14], desc[URZ] ;  /* 0x0000ff080e0015b4 */ /* 0x0109d80008019000 */
[----:B------:R-:W-:Y:S02]  /*1b40*/  @P1 PLOP3.LUT P0, PT, P1, PT, PT, 0x8, 0x80 ;  /* 0x000000000080181c */ /* 0x000fe40000f0e170 */
[----:B------:R-:W-:-:S11]  /*1b50*/  PLOP3.LUT P1, PT, PT, PT, PT, 0x8, 0x80 ;  /* 0x000000000080781c */ /* 0x000fd60003f2e170 */
[----:B----4-:R-:W-:Y:S05]  /*1b60*/  @P0 BRA.U.ANY `(.L_x_28) ;  /* 0xfffffffd00ec0947 */ /* 0x010fea000393ffff */
[----:B-----5:R-:W-:-:S13]  /*1b70*/  ISETP.GE.AND P0, PT, R207, 0x1, PT ;  /* 0x00000001cf00780c */ /* 0x020fda0003f06270 */
[----:B------:R-:W-:Y:S05]  /*1b80*/  @!P0 BRA `(.L_x_3) ;  /* 0x0000000400388947 */ /* 0x000fea0003800000 */
[----:B------:R-:W4:Y:S02]  /*1b90*/  SYNCS.PHASECHK.TRANS64.TRYWAIT P0, [R9+URZ+0x8], R4 ;  /* 0x00000804090075a7 */ /* 0x000f2400080011ff */
[----:B----4-:R-:W-:Y:S05]  /*1ba0*/  @!P0 BRA `(.L_x_29) ;  /* 0x0000004000548947 */ /* 0x010fea0003800000 */
.L_x_82:
[----:B------:R-:W-:Y:S01]  /*1bb0*/  ELECT P0, URZ, PT ;  /* 0x0000000000ff782f */ /* 0x000fe20003800000 */
[----:B------:R-:W-:Y:S01]  /*1bc0*/  IMAD R4, R207, 0x4, R9 ;  /* 0x00000004cf047824 */ /* 0x000fe200078e0209 */
[----:B------:R-:W-:Y:S02]  /*1bd0*/  ELECT P1, URZ, PT ;  /* 0x0000000000ff782f */ /* 0x000fe40003820000 */
[----:B------:R-:W-:-:S09]  /*1be0*/  R2UR UR5, R9 ;  /* 0x00000000090572ca */ /* 0x000fd200000e0000 */
[----:B--23--:R-:W2:Y:S01]  /*1bf0*/  @P0 LDC.64 R2, c[0x0][0x348] ;  /* 0x0000d200ff020b82 */ /* 0x00cea20000000a00 */
[----:B------:R-:W-:Y:S01]  /*1c00*/  @P0 R2UR UR17, R9 ;  /* 0x00000000091102ca */ /* 0x000fe200000e0000 */
[----:B------:R-:W-:Y:S01]  /*1c10*/  @P1 IMAD.MOV.U32 R6, RZ, RZ, 0x3000 ;  /* 0x00003000ff061424 */ /* 0x000fe200078e00ff */
[----:B------:R-:W-:Y:S01]  /*1c20*/  VOTEU.ANY UP0, P0 ;  /* 0x0000000000ff7886 */ /* 0x000fe20000000100 */
[----:B------:R-:W-:Y:S02]  /*1c30*/  VOTEU.ANY UP1, P0 ;  /* 0x0000000000ff7886 */ /* 0x000fe40000020100 */
[----:B------:R3:W-:Y:S01]  /*1c40*/  @P1 SYNCS.ARRIVE.TRANS64 RZ, [R9+URZ], R6 ;  /* 0x0000000609ff19a7 */ /* 0x0007e200080000ff */
[----:B------:R-:W4:Y:S01]  /*1c50*/  LDS R7, [R4+0x787c] ;  /* 0x00787c0004077984 */ /* 0x000f220000000800 */
[----:B------:R-:W-:Y:S01]  /*1c60*/  @UP0 UIADD3 UR16, UPT, UPT, UR5, 0x1880, URZ ;  /* 0x0000188005100890 */ /* 0x000fe2000fffe0ff */
[----:B------:R-:W-:Y:S01]  /*1c70*/  @UP0 UMOV UR18, URZ ;  /* 0x000000ff00120c82 */ /* 0x000fe20008000000 */
[----:B--2---:R-:W-:-:S04]  /*1c80*/  @P0 IADD3 R2, P1, PT, R2, 0x80, RZ ;  /* 0x0000008002020810 */ /* 0x004fc80007f3e0ff */
[----:B------:R-:W-:Y:S01]  /*1c90*/  @P0 R2UR UR8, R2 ;  /* 0x00000000020802ca */ /* 0x000fe200000e0000 */
[----:B------:R-:W-:Y:S01]  /*1ca0*/  @P0 IMAD.X R3, RZ, RZ, R3, P1 ;  /* 0x000000ffff030224 */ /* 0x000fe200008e0603 */
[----:B------:R-:W-:-:S04]  /*1cb0*/  PLOP3.LUT P1, PT, PT, PT, PT, 0x8, 0x80 ;  /* 0x000000000080781c */ /* 0x000fc80003f2e170 */
[----:B------:R-:W-:-:S07]  /*1cc0*/  @P0 R2UR UR9, R3 ;  /* 0x00000000030902ca */ /* 0x000fce00000e0000 */
[----:B------:R-:W-:-:S05]  /*1cd0*/  IMAD.U32 R2, RZ, RZ, UR8 ;  /* 0x00000008ff027e24 */ /* 0x000fca000f8e00ff */
[----:B------:R-:W-:Y:S01]  /*1ce0*/  @P0 R2UR UR8, R2 ;  /* 0x00000000020802ca */ /* 0x000fe200000e0000 */
[----:B------:R-:W-:Y:S02]  /*1cf0*/  IMAD.U32 R3, RZ, RZ, UR9 ;  /* 0x00000009ff037e24 */ /* 0x000fe4000f8e00ff */
[----:B----4-:R-:W-:-:S03]  /*1d00*/  IMAD R7, R7, 0x20, R206 ;  /* 0x0000002007077824 */ /* 0x010fc600078e02ce */
[----:B------:R-:W-:Y:S02]  /*1d10*/  @P0 R2UR UR9, R3 ;  /* 0x00000000030902ca */ /* 0x000fe400000e0000 */
[----:B---3--:R-:W-:-:S15]  /*1d20*/  R2UR UR19, R7 ;  /* 0x00000000071372ca */ /* 0x008fde00000e0000 */
.L_x_30:
[----:B------:R-:W-:Y:S01]  /*1d30*/  @P0 ELECT P1, URZ, PT ;  /* 0x0000000000ff082f */ /* 0x000fe20003820000 */
[----:B------:R-:W-:Y:S02]  /*1d40*/  UMOV UR20, UR13 ;  /* 0x0000000d00147c82 */ /* 0x000fe40008000000 */
[----:B------:R2:W-:Y:S10]  /*1d50*/  @UP1 UTMALDG.3D [UR16], [UR8], desc[URZ] ;  /* 0x0000ff10080015b4 */ /* 0x0005f40008011000 */
[----:B------:R-:W-:-:S02]  /*1d60*/  @P1 PLOP3.LUT P0, PT, P1, PT, PT, 0x8, 0x80 ;  /* 0x000000000080181c */ /* 0x000fc40000f0e170 */
[----:B------:R-:W-:-:S11]  /*1d70*/  PLOP3.LUT P1, PT, PT, PT, PT, 0x8, 0x80 ;  /* 0x000000000080781c */ /* 0x000fd60003f2e170 */
[----:B--2---:R-:W-:Y:S05]  /*1d80*/  @P0 BRA.U.ANY `(.L_x_30) ;  /* 0xfffffffd00e80947 */ /* 0x004fea000393ffff */
[----:B------:R-:W-:-:S13]  /*1d90*/  ELECT P0, URZ, PT ;  /* 0x0000000000ff782f */ /* 0x000fda0003800000 */
[----:B------:R-:W2:Y:S01]  /*1da0*/  @P0 LDC.64 R2, c[0x0][0x348] ;  /* 0x0000d200ff020b82 */ /* 0x000ea20000000a00 */
[----:B------:R-:W-:Y:S01]  /*1db0*/  @P0 R2UR UR17, R9 ;  /* 0x00000000091102ca */ /* 0x000fe200000e0000 */
[----:B------:R-:W-:Y:S01]  /*1dc0*/  VOTEU.ANY UP0, P0 ;  /* 0x0000000000ff7886 */ /* 0x000fe20000000100 */
[----:B------:R-:W-:-:S04]  /*1dd0*/  VOTEU.ANY UP1, P0 ;  /* 0x0000000000ff7886 */ /* 0x000fc80000020100 */
[----:B------:R-:W-:Y:S01]  /*1de0*/  @UP0 UIADD3 UR16, UPT, UPT, UR5, 0x2880, URZ ;  /* 0x0000288005100890 */ /* 0x000fe2000fffe0ff */
[----:B------:R-:W-:Y:S01]  /*1df0*/  @UP0 UMOV UR18, 0x40 ;  /* 0x0000004000120882 */ /* 0x000fe20000000000 */
[----:B--2---:R-:W-:-:S04]  /*1e00*/  @P0 IADD3 R4, P1, PT, R2, 0x80, RZ ;  /* 0x0000008002040810 */ /* 0x004fc80007f3e0ff */
[----:B------:R-:W-:Y:S01]  /*1e10*/  @P0 R2UR UR8, R4 ;  /* 0x00000000040802ca */ /* 0x000fe200000e0000 */
[----:B------:R-:W-:Y:S01]  /*1e20*/  @P0 IMAD.X R2, RZ, RZ, R3, P1 ;  /* 0x000000ffff020224 */ /* 0x000fe200008e0603 */
[----:B------:R-:W-:-:S04]  /*1e30*/  PLOP3.LUT P1, PT, PT, PT, PT, 0x8, 0x80 ;  /* 0x000000000080781c */ /* 0x000fc80003f2e170 */
[----:B------:R-:W-:-:S07]  /*1e40*/  @P0 R2UR UR9, R2 ;  /* 0x00000000020902ca */ /* 0x000fce00000e0000 */
[----:B------:R-:W-:-:S05]  /*1e50*/  IMAD.U32 R2, RZ, RZ, UR8 ;  /* 0x00000008ff027e24 */ /* 0x000fca000f8e00ff */
[----:B------:R-:W-:Y:S01]  /*1e60*/  @P0 R2UR UR8, R2 ;  /* 0x00000000020802ca */ /* 0x000fe200000e0000 */
[----:B------:R-:W-:-:S05]  /*1e70*/  IMAD.U32 R3, RZ, RZ, UR9 ;  /* 0x00000009ff037e24 */ /* 0x000fca000f8e00ff */
[----:B------:R-:W-:-:S15]  /*1e80*/  @P0 R2UR UR9, R3 ;  /* 0x00000000030902ca */ /* 0x000fde00000e0000 */
.L_x_31:
[----:B------:R-:W-:Y:S01]  /*1e90*/  @P0 ELECT P1, URZ, PT ;  /* 0x0000000000ff082f */ /* 0x000fe20003820000 */
[----:B------:R-:W-:Y:S02]  /*1ea0*/  UMOV UR20, UR13 ;  /* 0x0000000d00147c82 */ /* 0x000fe40008000000 */
[----:B------:R2:W-:Y:S10]  /*1eb0*/  @UP1 UTMALDG.3D [UR16], [UR8], desc[URZ] ;  /* 0x0000ff10080015b4 */ /* 0x0005f40008011000 */
[----:B------:R-:W-:-:S02]  /*1ec0*/  @P1 PLOP3.LUT P0, PT, P1, PT, PT, 0x8, 0x80 ;  /* 0x000000000080181c */ /* 0x000fc40000f0e170 */
[----:B------:R-:W-:-:S11]  /*1ed0*/  PLOP3.LUT P1, PT, PT, PT, PT, 0x8, 0x80 ;  /* 0x000000000080781c */ /* 0x000fd60003f2e170 */
[----:B--2---:R-:W-:Y:S05]  /*1ee0*/  @P0 BRA.U.ANY `(.L_x_31) ;  /* 0xfffffffd00e80947 */ /* 0x004fea000393ffff */
[----:B------:R-:W-:Y:S01]  /*1ef0*/  ELECT P0, URZ, PT ;  /* 0x0000000000ff782f */ /* 0x000fe20003800000 */
[----:B------:R-:W-:Y:S02]  /*1f00*/  IMAD.MOV.U32 R205, RZ, RZ, RZ ;  /* 0x000000ffffcd7224 */ /* 0x000fe400078e00ff */
[----:B------:R-:W-:-:S10]  /*1f10*/  IMAD.MOV.U32 R204, RZ, RZ, 0x1 ;  /* 0x00000001ffcc7424 */ /* 0x000fd400078e00ff */
        /* <DEDUP_REMOVED lines=15> */
.L_x_32:
[----:B------:R-:W-:Y:S01]  /*2010*/  @P0 ELECT P1, URZ, PT ;  /* 0x0000000000ff082f */ /* 0x000fe20003820000 */
[----:B------:R-:W-:Y:S02]  /*2020*/  UMOV UR20, UR13 ;  /* 0x0000000d00147c82 */ /* 0x000fe40008000000 */
[----:B------:R4:W-:Y:S10]  /*2030*/  @UP1 UTMALDG.3D [UR16], [UR8], desc[URZ] ;  /* 0x0000ff10080015b4 */ /* 0x0009f40008011000 */
[----:B------:R-:W-:-:S02]  /*2040*/  @P1 PLOP3.LUT P0, PT, P1, PT, PT, 0x8, 0x80 ;  /* 0x000000000080181c */ /* 0x000fc40000f0e170 */
[----:B------:R-:W-:-:S11]  /*2050*/  PLOP3.LUT P1, PT, PT, PT, PT, 0x8, 0x80 ;  /* 0x000000000080781c */ /* 0x000fd60003f2e170 */
[----:B----4-:R-:W-:Y:S05]  /*2060*/  @P0 BRA.U.ANY `(.L_x_32) ;  /* 0xfffffffd00e80947 */ /* 0x010fea000393ffff */
.L_x_3:
[----:B-1----:R-:W-:Y:S05]  /*2070*/  BSYNC B0 ;  /* 0x0000000000007941 */ /* 0x002fea0003800000 */
.L_x_2:
[----:B------:R-:W1:Y:S01]  /*2080*/  S2UR UR8, SR_CgaCtaId ;  /* 0x00000000000879c3 */ /* 0x000e620000008800 */
[----:B------:R-:W-:Y:S01]  /*2090*/  UMOV UR5, 0x400 ;  /* 0x0000040000057882 */ /* 0x000fe20000000000 */
[----:B-----5:R-:W-:Y:S01]  /*20a0*/  ISETP.GE.AND P1, PT, R207, 0x1, PT ;  /* 0x00000001cf00780c */ /* 0x020fe20003f26270 */
[----:B------:R-:W-:Y:S01]  /*20b0*/  IMAD.MOV.U32 R203, RZ, RZ, RZ ;  /* 0x000000ffffcb7224 */ /* 0x000fe200078e00ff */
[----:B------:R-:W-:Y:S01]  /*20c0*/  PLOP3.LUT P0, PT, PT, PT, PT, 0x80, 0x8 ;  /* 0x000000000008781c */ /* 0x000fe20003f0f070 */
[----:B------:R-:W-:Y:S01]  /*20d0*/  IMAD.MOV.U32 R202, RZ, RZ, -0x800000 ;  /* 0xff800000ffca7424 */ /* 0x000fe200078e00ff */
[----:B------:R-:W-:Y:S02]  /*20e0*/  CS2R R140, SRZ ;  /* 0x00000000008c7805 */ /* 0x000fe4000001ff00 */
[----:B------:R-:W-:Y:S02]  /*20f0*/  CS2R R142, SRZ ;  /* 0x00000000008e7805 */ /* 0x000fe4000001ff00 */
[----:B------:R-:W-:-:S02]  /*2100*/  CS2R R92, SRZ ;  /* 0x00000000005c7805 */ /* 0x000fc4000001ff00 */
[----:B------:R-:W-:Y:S02]  /*2110*/  CS2R R94, SRZ ;  /* 0x00000000005e7805 */ /* 0x000fe4000001ff00 */
[----:B------:R-:W-:Y:S02]  /*2120*/  CS2R R76, SRZ ;  /* 0x00000000004c7805 */ /* 0x000fe4000001ff00 */
[----:B------:R-:W-:Y:S02]  /*2130*/  CS2R R78, SRZ ;  /* 0x00000000004e7805 */ /* 0x000fe4000001ff00 */
[----:B--23--:R-:W-:Y:S02]  /*2140*/  CS2R R8, SRZ ;  /* 0x0000000000087805 */ /* 0x00cfe4000001ff00 */
[----:B------:R-:W-:Y:S02]  /*2150*/  CS2R R10, SRZ ;  /* 0x00000000000a7805 */ /* 0x000fe4000001ff00 */
[----:B------:R-:W-:-:S02]  /*2160*/  CS2R R124, SRZ ;  /* 0x00000000007c7805 */ /* 0x000fc4000001ff00 */
[----:B------:R-:W-:Y:S02]  /*2170*/  CS2R R126, SRZ ;  /* 0x00000000007e7805 */ /* 0x000fe4000001ff00 */
[----:B------:R-:W-:Y:S02]  /*2180*/  CS2R R96, SRZ ;  /* 0x0000000000607805 */ /* 0x000fe4000001ff00 */
[----:B------:R-:W-:Y:S02]  /*2190*/  CS2R R98, SRZ ;  /* 0x0000000000627805 */ /* 0x000fe4000001ff00 */
[----:B------:R-:W-:Y:S02]  /*21a0*/  CS2R R84, SRZ ;  /* 0x0000000000547805 */ /* 0x000fe4000001ff00 */
[----:B------:R-:W-:Y:S02]  /*21b0*/  CS2R R86, SRZ ;  /* 0x0000000000567805 */ /* 0x000fe4000001ff00 */
[----:B------:R-:W-:-:S02]  /*21c0*/  CS2R R88, SRZ ;  /* 0x0000000000587805 */ /* 0x000fc4000001ff00 */
[----:B------:R-:W-:Y:S02]  /*21d0*/  CS2R R90, SRZ ;  /* 0x00000000005a7805 */ /* 0x000fe4000001ff00 */
[----:B------:R-:W-:Y:S02]  /*21e0*/  CS2R R100, SRZ ;  /* 0x0000000000647805 */ /* 0x000fe4000001ff00 */
[----:B------:R-:W-:Y:S01]  /*21f0*/  CS2R R102, SRZ ;  /* 0x0000000000667805 */ /* 0x000fe2000001ff00 */
[----:B-1----:R-:W-:Y:S01]  /*2200*/  ULEA UR5, UR8, UR5, 0x18 ;  /* 0x0000000508057291 */ /* 0x002fe2000f8ec0ff */
[----:B------:R-:W-:Y:S02]  /*2210*/  CS2R R116, SRZ ;  /* 0x0000000000747805 */ /* 0x000fe4000001ff00 */
[----:B------:R-:W-:Y:S02]  /*2220*/  CS2R R118, SRZ ;  /* 0x0000000000767805 */ /* 0x000fe4000001ff00 */
[----:B------:R-:W-:-:S02]  /*2230*/  CS2R R144, SRZ ;  /* 0x0000000000907805 */ /* 0x000fc4000001ff00 */
[----:B------:R-:W-:Y:S02]  /*2240*/  CS2R R146, SRZ ;  /* 0x0000000000927805 */ /* 0x000fe4000001ff00 */
[----:B------:R-:W-:Y:S01]  /*2250*/  CS2R R148, SRZ ;  /* 0x0000000000947805 */ /* 0x000fe2000001ff00 */
[----:B------:R-:W-:Y:S01]  /*2260*/  IMAD.U32 R2, RZ, RZ, UR5 ;  /* 0x00000005ff027e24 */ /* 0x000fe2000f8e00ff */
[----:B------:R-:W-:Y:S02]  /*2270*/  CS2R R150, SRZ ;  /* 0x0000000000967805 */ /* 0x000fe4000001ff00 */
[----:B------:R-:W-:Y:S02]  /*2280*/  CS2R R108, SRZ ;  /* 0x00000000006c7805 */ /* 0x000fe4000001ff00 */
[----:B------:R-:W-:Y:S01]  /*2290*/  CS2R R110, SRZ ;  /* 0x00000000006e7805 */ /* 0x000fe2000001ff00 */
[----:B------:R-:W1:Y:S01]  /*22a0*/  SYNCS.PHASECHK.TRANS64.TRYWAIT P2, [R2+URZ+0x20], RZ ;  /* 0x000020ff020075a7 */ /* 0x000e6200080411ff */
[----:B------:R-:W-:-:S02]  /*22b0*/  CS2R R136, SRZ ;  /* 0x0000000000887805 */ /* 0x000fc4000001ff00 */
[----:B------:R-:W-:Y:S02]  /*22c0*/  CS2R R138, SRZ ;  /* 0x00000000008a7805 */ /* 0x000fe4000001ff00 */
[----:B------:R-:W-:Y:S02]  /*22d0*/  CS2R R152, SRZ ;  /* 0x0000000000987805 */ /* 0x000fe4000001ff00 */
[----:B------:R-:W-:Y:S02]  /*22e0*/  CS2R R154, SRZ ;  /* 0x00000000009a7805 */ /* 0x000fe4000001ff00 */
[----:B------:R-:W-:Y:S01]  /*22f0*/  CS2R R156, SRZ ;  /* 0x00000000009c7805 */ /* 0x000fe2000001ff00 */
[----:B------:R-:W-:Y:S02]  /*2300*/  IMAD.MOV.U32 R158, RZ, RZ, RZ ;  /* 0x000000ffff9e7224 */ /* 0x000fe400078e00ff */
[----:B------:R-:W-:Y:S01]  /*2310*/  IMAD R5, R5, 0x10, R2 ;  /* 0x0000001005057824 */ /* 0x000fe200078e0202 */
[----:B-1----:R-:W-:Y:S06]  /*2320*/  @P2 BRA `(.L_x_33) ;  /* 0x0000000000082947 */ /* 0x002fec0003800000 */
[----:B------:R-:W1:Y:S02]  /*2330*/  SYNCS.PHASECHK.TRANS64.TRYWAIT P2, [R2+URZ+0x20], RZ ;  /* 0x000020ff020075a7 */ /* 0x000e6400080411ff */
[----:B-1----:R-:W-:Y:S05]  /*2340*/  @!P2 BRA `(.L_x_34) ;  /* 0x000000380088a947 */ /* 0x002fea0003800000 */
.L_x_33:
[----:B------:R2:W3:Y:S01]  /*2350*/  LDSM.16.M88.2 R20, [R5+0x80] ;  /* 0x000080000514783b */ /* 0x0004e20000000100 */
[----:B------:R-:W-:Y:S01]  /*2360*/  IMAD.MOV.U32 R159, RZ, RZ, RZ ;  /* 0x000000ffff9f7224 */ /* 0x000fe200078e00ff */
[----:B------:R-:W-:Y:S02]  /*2370*/  CS2R R16, SRZ ;  /* 0x0000000000107805 */ /* 0x000fe4000001ff00 */
[----:B------:R-:W-:Y:S01]  /*2380*/  CS2R R18, SRZ ;  /* 0x0000000000127805 */ /* 0x000fe2000001ff00 */
[----:B------:R2:W4:Y:S01]  /*2390*/  LDSM.16.M88.2 R22, [R5+0x180] ;  /* 0x000180000516783b */ /* 0x0005220000000100 */
[----:B------:R-:W-:Y:S02]  /*23a0*/  CS2R R12, SRZ ;  /* 0x00000000000c7805 */ /* 0x000fe4000001ff00 */
[----:B------:R-:W-:Y:S02]  /*23b0*/  CS2R R14, SRZ ;  /* 0x00000000000e7805 */ /* 0x000fe4000001ff00 */
[----:B------:R-:W-:Y:S01]  /*23c0*/  CS2R R120, SRZ ;  /* 0x0000000000787805 */ /* 0x000fe2000001ff00 */
[----:B------:R2:W1:Y:S01]  /*23d0*/  LDSM.16.M88.2 R24, [R5+0x280] ;  /* 0x000280000518783b */ /* 0x0004620000000100 */
[----:B------:R-:W-:-:S02]  /*23e0*/  CS2R R122, SRZ ;  /* 0x00000000007a7805 */ /* 0x000fc4000001ff00 */
[----:B------:R-:W-:Y:S02]  /*23f0*/  CS2R R112, SRZ ;  /* 0x0000000000707805 */ /* 0x000fe4000001ff00 */
[----:B------:R-:W-:Y:S01]  /*2400*/  CS2R R114, SRZ ;  /* 0x0000000000727805 */ /* 0x000fe2000001ff00 */
[----:B------:R2:W1:Y:S01]  /*2410*/  LDSM.16.M88.2 R26, [R5+0x380] ;  /* 0x00038000051a783b */ /* 0x0004620000000100 */
        /* <DEDUP_REMOVED lines=9> */
[----:B------:R-:W-:Y:S01]  /*24b0*/  CS2R R134, SRZ ;  /* 0x0000000000867805 */ /* 0x000fe2000001ff00 */
[----:B------:R2:W1:Y:S04]  /*24c0*/  LDSM.16.M88.2 R32, [R5+0x680] ;  /* 0x000680000520783b */ /* 0x0004680000000100 */
        /* <DEDUP_REMOVED lines=16> */
[----:B------:R2:W1:Y:S01]  /*25d0*/  LDSM.16.M88.2 R66, [R5+0x1780] ;  /* 0x001780000542783b */ /* 0x0004620000000100 */
[----:B------:R2:W1:Y:S01]  /*25e0*/  @P1 SYNCS.PHASECHK.TRANS64.TRYWAIT P0, [R2+URZ], RZ ;  /* 0x000000ff020015a7 */ /* 0x00046200080011ff */
[----:B---34-:R-:W-:Y:S05]  /*25f0*/  @!P1 BRA `(.L_x_35) ;  /* 0x0000002000449947 */ /* 0x018fea0003800000 */
[----:B------:R-:W3:Y:S01]  /*2600*/  LDC.64 R214, c[0x0][0x348] ;  /* 0x0000d200ffd67b82 */ /* 0x000ee20000000a00 */
[----:B------:R-:W-:Y:S01]  /*2610*/  IMAD.MOV R201, RZ, RZ, -R207 ;  /* 0x000000ffffc97224 */ /* 0x000fe200078e0acf */
[----:B------:R-:W-:Y:S01]  /*2620*/  CS2R R6, SRZ ;  /* 0x0000000000067805 */ /* 0x000fe2000001ff00 */
[----:B------:R-:W-:Y:S01]  /*2630*/  IMAD.MOV.U32 R203, RZ, RZ, RZ ;  /* 0x000000ffffcb7224 */ /* 0x000fe200078e00ff */
[----:B--2---:R-:W-:Y:S01]  /*2640*/  CS2R R4, SRZ ;  /* 0x0000000000047805 */ /* 0x004fe2000001ff00 */
[----:B------:R-:W-:Y:S02]  /*2650*/  IMAD.MOV.U32 R202, RZ, RZ, -0x800000 ;  /* 0xff800000ffca7424 */ /* 0x000fe400078e00ff */
[----:B------:R-:W-:-:S07]  /*2660*/  IMAD.MOV.U32 R200, RZ, RZ, 0x1 ;  /* 0x00000001ffc87424 */ /* 0x000fce00078e00ff */
.L_x_60:
[----:B------:R-:W-:Y:S01]  /*2670*/  ISETP.GE.AND P1, PT, R4, R207, PT ;  /* 0x000000cf0400720c */ /* 0x000fe20003f26270 */
[----:B------:R-:W-:Y:S03]  /*2680*/  BSSY B0, `(.L_x_36) ;  /* 0x0000009000007945 */ /* 0x000fe60003800000 */
[----:B------:R-:W-:Y:S01]  /*2690*/  ISETP.NE.OR P1, PT, R208, RZ, P1 ;  /* 0x000000ffd000720c */ /* 0x000fe20000f25670 */
[----:B-1----:R-:W-:-:S12]  /*26a0*/  @P0 BRA `(.L_x_37) ;  /* 0x0000000000180947 */ /* 0x002fd80003800000 */
[----:B------:R-:W1:Y:S01]  /*26b0*/  S2R R81, SR_CgaCtaId ;  /* 0x0000000000517919 */ /* 0x000e620000008800 */
[----:B------:R-:W-:Y:S01]  /*26c0*/  MOV R0, 0x400 ;  /* 0x0000040000007802 */ /* 0x000fe20000000f00 */
[----:B------:R-:W-:-:S03]  /*26d0*/  IMAD.U32 R80, R5, -0x80000000, RZ ;  /* 0x8000000005507824 */ /* 0x000fc600078e00ff */
[----:B-1----:R-:W-:-:S04]  /*26e0*/  LEA R83, R81, R0, 0x18 ;  /* 0x0000000051537211 */ /* 0x002fc800078ec0ff */
[----:B------:R-:W1:Y:S02]  /*26f0*/  SYNCS.PHASECHK.TRANS64.TRYWAIT P0, [R83+URZ], R80 ;  /* 0x00000050530075a7 */ /* 0x000e6400080011ff */
[----:B-1----:R-:W-:Y:S05]  /*2700*/  @!P0 BRA `(.L_x_38) ;  /* 0x0000003400ac8947 */ /* 0x002fea0003800000 */
.L_x_37:
[----:B------:R-:W-:Y:S05]  /*2710*/  BSYNC B0 ;  /* 0x0000000000007941 */ /* 0x000fea0003800000 */
.L_x_36:
[----:B------:R-:W-:Y:S04]  /*2720*/  BSSY B0, `(.L_x_39) ;  /* 0x0000055000007945 */ /* 0x000fe80003800000 */
[----:B------:R-:W-:Y:S05]  /*2730*/  @P1 BRA `(.L_x_40) ;  /* 0x00000004004c1947 */ /* 0x000fea0003800000 */
[----:B-1----:R-:W1:Y:S01]  /*2740*/  S2R R81, SR_CgaCtaId ;  /* 0x0000000000517919 */ /* 0x002e620000008800 */
[----:B------:R-:W-:Y:S01]  /*2750*/  MOV R0, 0x400 ;  /* 0x0000040000007802 */ /* 0x000fe20000000f00 */
[----:B------:R-:W-:Y:S01]  /*2760*/  IMAD.U32 R80, R200, -0x80000000, RZ ;  /* 0x80000000c8507824 */ /* 0x000fe200078e00ff */
[----:B------:R-:W-:Y:S02]  /*2770*/  BSSY B1, `(.L_x_41) ;  /* 0x0000004000017945 */ /* 0x000fe40003800000 */
[----:B-1----:R-:W-:-:S04]  /*2780*/  LEA R129, R81, R0, 0x18 ;  /* 0x0000000051817211 */ /* 0x002fc800078ec0ff */
[----:B------:R-:W1:Y:S02]  /*2790*/  SYNCS.PHASECHK.TRANS64.TRYWAIT P0, [R129+URZ+0x18], R80 ;  /* 0x00001850810075a7 */ /* 0x000e6400080011ff */
[----:B-1----:R-:W-:Y:S05]  /*27a0*/  @!P0 BRA `(.L_x_42) ;  /* 0x00000034009c8947 */ /* 0x002fea0003800000 */
.L_x_85:
[----:B------:R-:W-:Y:S05]  /*27b0*/  BSYNC B1 ;  /* 0x0000000000017941 */ /* 0x000fea0003800000 */
.L_x_41:
[----:B------:R-:W-:Y:S02]  /*27c0*/  ELECT P1, URZ, PT ;  /* 0x0000000000ff782f */ /* 0x000fe40003820000 */
[----:B------:R-:W-:Y:S02]  /*27d0*/  LOP3.LUT R0, RZ, R4, RZ, 0x33, !PT ;  /* 0x00000004ff007212 */ /* 0x000fe400078e33ff */
[----:B------:R-:W-:Y:S01]  /*27e0*/  ELECT P0, URZ, PT ;  /* 0x0000000000ff782f */ /* 0x000fe20003800000 */
[----:B------:R-:W2:Y:S01]  /*27f0*/  S2UR UR20, SR_CTAID.Y ;  /* 0x00000000001479c3 */ /* 0x000ea20000002600 */
[----:B------:R-:W-:Y:S01]  /*2800*/  R2UR UR5, R129 ;  /* 0x00000000810572ca */ /* 0x000fe200000e0000 */
[----:B------:R-:W-:-:S04]  /*2810*/  IMAD.IADD R0, R207, 0x1, R0 ;  /* 0x00000001cf007824 */ /* 0x000fc800078e0200 */
[----:B------:R-:W-:Y:S02]  /*2820*/  IMAD R0, R0, 0x4, R129 ;  /* 0x0000000400007824 */ /* 0x000fe400078e0281 */
[----:B------:R-:W-:-:S04]  /*2830*/  @P1 IMAD.MOV.U32 R2, RZ, RZ, 0x3000 ;  /* 0x00003000ff021424 */ /* 0x000fc800078e00ff */
[----:B------:R-:W-:Y:S01]  /*2840*/  VOTEU.ANY UP0, P0 ;  /* 0x0000000000ff7886 */ /* 0x000fe20000000100 */
[----:B------:R-:W-:Y:S01]  /*2850*/  VOTEU.ANY UP1, P0 ;  /* 0x0000000000ff7886 */ /* 0x000fe20000020100 */
[----:B------:R4:W-:Y:S01]  /*2860*/  @P1 SYNCS.ARRIVE.TRANS64 RZ, [R129+URZ+0x10], R2 ;  /* 0x0000100281ff19a7 */ /* 0x0009e200080000ff */
[----:B------:R-:W5:Y:S02]  /*2870*/  LDS R83, [R0+0x7880] ;  /* 0x0078800000537984 */ /* 0x000f640000000800 */
[----:B------:R-:W-:Y:S02]  /*2880*/  @UP0 UIADD3 UR16, UPT, UPT, UR5, 0x4880, URZ ;  /* 0x0000488005100890 */ /* 0x000fe4000fffe0ff */
[----:B------:R-:W-:Y:S01]  /*2890*/  @UP0 UIADD3 UR17, UPT, UPT, UR5, 0x10, URZ ;  /* 0x0000001005110890 */ /* 0x000fe2000fffe0ff */
[----:B------:R-:W-:Y:S01]  /*28a0*/  @UP0 UMOV UR18, URZ ;  /* 0x000000ff00120c82 */ /* 0x000fe20008000000 */
[----:B---34-:R-:W-:-:S04]  /*28b0*/  @P0 IADD3 R2, P1, PT, R214, 0x100, RZ ;  /* 0x00000100d6020810 */ /* 0x018fc80007f3e0ff */
[----:B------:R-:W-:Y:S01]  /*28c0*/  @P0 R2UR UR8, R2 ;  /* 0x00000000020802ca */ /* 0x000fe200000e0000 */
[----:B------:R-:W-:Y:S01]  /*28d0*/  @P0 IMAD.X R80, RZ, RZ, R215, P1 ;  /* 0x000000ffff500224 */ /* 0x000fe200008e06d7 */
[----:B------:R-:W-:-:S04]  /*28e0*/  PLOP3.LUT P1, PT, PT, PT, PT, 0x8, 0x80 ;  /* 0x000000000080781c */ /* 0x000fc80003f2e170 */
[----:B------:R-:W-:-:S07]  /*28f0*/  @P0 R2UR UR9, R80 ;  /* 0x00000000500902ca */ /* 0x000fce00000e0000 */
[----:B------:R-:W-:-:S05]  /*2900*/  IMAD.U32 R80, RZ, RZ, UR8 ;  /* 0x00000008ff507e24 */ /* 0x000fca000f8e00ff */
[----:B------:R-:W-:Y:S01]  /*2910*/  @P0 R2UR UR8, R80 ;  /* 0x00000000500802ca */ /* 0x000fe200000e0000 */
[----:B-1----:R-:W-:-:S05]  /*2920*/  IMAD.U32 R81, RZ, RZ, UR9 ;  /* 0x00000009ff517e24 */ /* 0x002fca000f8e00ff */
[----:B------:R-:W-:Y:S01]  /*2930*/  @P0 R2UR UR9, R81 ;  /* 0x00000000510902ca */ /* 0x000fe200000e0000 */
[----:B--2--5:R-:W-:-:S14]  /*2940*/  IMAD R83, R83, 0x20, R206 ;  /* 0x0000002053537824 */ /* 0x024fdc00078e02ce */
.L_x_43:
[----:B------:R-:W-:-:S13]  /*2950*/  @P0 ELECT P1, URZ, PT ;  /* 0x0000000000ff082f */ /* 0x000fda0003820000 */
[----:B------:R-:W-:Y:S02]  /*2960*/  @P1 R2UR.BROADCAST UR19, R83 ;  /* 0x00000000531312ca */ /* 0x000fe400008e0000 */
[----:B------:R-:W-:-:S11]  /*2970*/  @P1 PLOP3.LUT P0, PT, P1, PT, PT, 0x8, 0x80 ;  /* 0x000000000080181c */ /* 0x000fd60000f0e170 */
[----:B------:R1:W-:Y:S01]  /*2980*/  @UP1 UTMALDG.3D [UR16], [UR8], desc[URZ] ;  /* 0x0000ff10080015b4 */ /* 0x0003e20008011000 */
[----:B------:R-:W-:Y:S01]  /*2990*/  PLOP3.LUT P1, PT, PT, PT, PT, 0x8, 0x80 ;  /* 0x000000000080781c */ /* 0x000fe20003f2e170 */
[----:B-1----:R-:W-:-:S12]  /*29a0*/  @P0 BRA.U.ANY `(.L_x_43) ;  /* 0xfffffffd00e80947 */ /* 0x002fd8000393ffff */
[----:B------:R-:W-:-:S13]  /*29b0*/  ELECT P0, URZ, PT ;  /* 0x0000000000ff782f */ /* 0x000fda0003800000 */
[----:B------:R-:W-:Y:S01]  /*29c0*/  @P0 IADD3 R0, P1, PT, R214, 0x100, RZ ;  /* 0x00000100d6000810 */ /* 0x000fe20007f3e0ff */
[----:B------:R-:W-:Y:S01]  /*29d0*/  VOTEU.ANY UP0, P0 ;  /* 0x0000000000ff7886 */ /* 0x000fe20000000100 */
[----:B------:R-:W-:Y:S02]  /*29e0*/  VOTEU.ANY UP1, P0 ;  /* 0x0000000000ff7886 */ /* 0x000fe40000020100 */
[----:B------:R-:W-:Y:S01]  /*29f0*/  @P0 R2UR UR8, R0 ;  /* 0x00000000000802ca */ /* 0x000fe200000e0000 */
[----:B------:R-:W-:Y:S01]  /*2a00*/  @P0 IMAD.X R2, RZ, RZ, R215, P1 ;  /* 0x000000ffff020224 */ /* 0x000fe200008e06d7 */
[----:B------:R-:W-:Y:S01]  /*2a10*/  PLOP3.LUT P1, PT, PT, PT, PT, 0x8, 0x80 ;  /* 0x000000000080781c */ /* 0x000fe20003f2e170 */
[----:B------:R-:W-:Y:S02]  /*2a20*/  @UP0 UIADD3 UR16, UPT, UPT, UR5, 0x5880, URZ ;  /* 0x0000588005100890 */ /* 0x000fe4000fffe0ff */
[----:B------:R-:W-:Y:S01]  /*2a30*/  @UP0 UIADD3 UR17, UPT, UPT, UR5, 0x10, URZ ;  /* 0x0000001005110890 */ /* 0x000fe2000fffe0ff */
[----:B------:R-:W-:Y:S01]  /*2a40*/  @P0 R2UR UR9, R2 ;  /* 0x00000000020902ca */ /* 0x000fe200000e0000 */
[----:B------:R-:W-:-:S06]  /*2a50*/  @UP0 UMOV UR18, 0x40 ;  /* 0x0000004000120882 */ /* 0x000fcc0000000000 */
[----:B------:R-:W-:-:S05]  /*2a60*/  IMAD.U32 R80, RZ, RZ, UR8 ;  /* 0x00000008ff507e24 */ /* 0x000fca000f8e00ff */
[----:B------:R-:W-:Y:S01]  /*2a70*/  @P0 R2UR UR8, R80 ;  /* 0x00000000500802ca */ /* 0x000fe200000e0000 */
[----:B------:R-:W-:-:S05]  /*2a80*/  IMAD.U32 R81, RZ, RZ, UR9 ;  /* 0x00000009ff517e24 */ /* 0x000fca000f8e00ff */
[----:B------:R-:W-:-:S15]  /*2a90*/  @P0 R2UR UR9, R81 ;  /* 0x00000000510902ca */ /* 0x000fde00000e0000 */
.L_x_44:
        /* <DEDUP_REMOVED lines=21> */
.L_x_45:
[----:B------:R-:W-:-:S13]  /*2bf0*/  @P0 ELECT P1, URZ, PT ;  /* 0x0000000000ff082f */ /* 0x000fda0003820000 */
[----:B------:R-:W-:Y:S02]  /*2c00*/  @P1 R2UR.BROADCAST UR19, R83 ;  /* 0x00000000531312ca */ /* 0x000fe400008e0000 */
[----:B------:R-:W-:-:S11]  /*2c10*/  @P1 PLOP3.LUT P0, PT, P1, PT, PT, 0x8, 0x80 ;  /* 0x000000000080181c */ /* 0x000fd60000f0e170 */
[----:B------:R1:W-:Y:S01]  /*2c20*/  @UP1 UTMALDG.3D [UR16], [UR8], desc[URZ] ;  /* 0x0000ff10080015b4 */ /* 0x0003e20008011000 */
[----:B------:R-:W-:Y:S01]  /*2c30*/  PLOP3.LUT P1, PT, PT, PT, PT, 0x8, 0x80 ;  /* 0x000000000080781c */ /* 0x000fe20003f2e170 */
[----:B-1----:R-:W-:-:S12]  /*2c40*/  @P0 BRA.U.ANY `(.L_x_45) ;  /* 0xfffffffd00e80947 */ /* 0x002fd8000393ffff */
[----:B------:R-:W-:Y:S01]  /*2c50*/  VIADD R4, R4, 0x1 ;  /* 0x0000000104047836 */ /* 0x000fe20000000000 */
[----:B------:R-:W-:-:S07]  /*2c60*/  LOP3.LUT R200, R200, 0x1, RZ, 0x3c, !PT ;  /* 0x00000001c8c87812 */ /* 0x000fce00078e3cff */
.L_x_40:
[----:B------:R-:W-:Y:S05]  /*2c70*/  BSYNC B0 ;  /* 0x0000000000007941 */ /* 0x000fea0003800000 */
.L_x_39:
[----:B------:R-:W2:Y:S01]  /*2c80*/  S2R R0, SR_TID.X ;  /* 0x0000000000007919 */ /* 0x000ea20000002100 */
[----:B------:R-:W4:Y:S01]  /*2c90*/  S2UR UR8, SR_CgaCtaId ;  /* 0x00000000000879c3 */ /* 0x000f220000008800 */
[----:B------:R-:W-:Y:S01]  /*2ca0*/  UMOV UR5, 0x400 ;  /* 0x0000040000057882 */ /* 0x000fe20000000000 */
[----:B------:R-:W-:Y:S01]  /*2cb0*/  ISETP.GE.AND P0, PT, R204, R207, PT ;  /* 0x000000cfcc00720c */ /* 0x000fe20003f06270 */
[----:B------:R-:W-:Y:S01]  /*2cc0*/  BSSY B0, `(.L_x_46) ;  /* 0x00000b5000007945 */ /* 0x000fe20003800000 */
[----:B------:R-:W-:Y:S02]  /*2cd0*/  LOP3.LUT R5, R5, 0x1, RZ, 0x3c, !PT ;  /* 0x0000000105057812 */ /* 0x000fe400078e3cff */
[----:B------:R-:W-:Y:S01]  /*2ce0*/  ISETP.NE.OR P0, PT, R208, RZ, P0 ;  /* 0x000000ffd000720c */ /* 0x000fe20000705670 */
[----:B----4-:R-:W-:Y:S01]  /*2cf0*/  ULEA UR5, UR8, UR5, 0x18 ;  /* 0x0000000508057291 */ /* 0x010fe2000f8ec0ff */
[C---:B--2---:R-:W-:Y:S01]  /*2d00*/  IMAD R2, R0.reuse, 0x40, R0 ;  /* 0x0000004000027824 */ /* 0x044fe200078e0200 */
[C---:B------:R-:W-:Y:S01]  /*2d10*/  ISETP.NE.AND P1, PT, R0.reuse, RZ, PT ;  /* 0x000000ff0000720c */ /* 0x040fe20003f25270 */
[----:B-1----:R-:W-:-:S03]  /*2d20*/  IMAD.SHL.U32 R81, R0, 0x20, RZ ;  /* 0x0000002000517824 */ /* 0x002fc600078e00ff */
[----:B------:R-:W-:Y:S01]  /*2d30*/  LOP3.LUT R80, R2, 0x1c8, RZ, 0xc0, !PT ;  /* 0x000001c802507812 */ /* 0x000fe200078ec0ff */
[----:B------:R-:W-:-:S03]  /*2d40*/  IMAD.U32 R2, RZ, RZ, UR5 ;  /* 0x00000005ff027e24 */ /* 0x000fc6000f8e00ff */
[----:B------:R-:W-:-:S04]  /*2d50*/  LOP3.LUT R81, R80, 0x200, R81, 0xf8, !PT ;  /* 0x0000020050517812 */ /* 0x000fc800078ef851 */
[----:B------:R-:W-:-:S05]  /*2d60*/  IADD3 R83, PT, PT, R2, R81, R81 ;  /* 0x0000005102537210 */ /* 0x000fca0007ffe051 */
[----:B------:R-:W-:-:S05]  /*2d70*/  VIADD R82, R83, 0x1880 ;  /* 0x0000188053527836 */ /* 0x000fca0000000000 */
[----:B------:R-:W-:-:S04]  /*2d80*/  SHF.R.U32.HI R81, RZ, 0x3, R82 ;  /* 0x00000003ff517819 */ /* 0x000fc80000011652 */
[----:B------:R-:W-:Y:S01]  /*2d90*/  LOP3.LUT R82, R82, 0x70, R81, 0x78, !PT ;  /* 0x0000007052527812 */ /* 0x000fe200078e7851 */
[----:B------:R-:W-:-:S04]  /*2da0*/  VIADD R81, R83, 0x18a0 ;  /* 0x000018a053517836 */ /* 0x000fc80000000000 */
[----:B------:R-:W1:Y:S01]  /*2db0*/  LDSM.16.M88.4 R168, [R82] ;  /* 0x0000000052a8783b */ /* 0x000e620000000200 */
[----:B------:R-:W-:-:S03]  /*2dc0*/  SHF.R.U32.HI R80, RZ, 0x3, R81 ;  /* 0x00000003ff507819 */ /* 0x000fc60000011651 */
[----:B------:R-:W2:Y:S01]  /*2dd0*/  LDSM.16.M88.4 R176, [R82+0x800] ;  /* 0x0008000052b0783b */ /* 0x000ea20000000200 */
[----:B------:R-:W-:Y:S01]  /*2de0*/  LOP3.LUT R81, R81, 0x70, R80, 0x78, !PT ;  /* 0x0000007051517812 */ /* 0x000fe200078e7850 */
[C---:B------:R-:W-:Y:S02]  /*2df0*/  VIADD R80, R83.reuse, 0x18c0 ;  /* 0x000018c053507836 */ /* 0x040fe40000000000 */
[----:B------:R-:W-:Y:S02]  /*2e00*/  VIADD R83, R83, 0x18e0 ;  /* 0x000018e053537836 */ /* 0x000fe40000000000 */
[----:B------:R-:W4:Y:S01]  /*2e10*/  LDSM.16.M88.4 R128, [R81] ;  /* 0x000000005180783b */ /* 0x000f220000000200 */
[----:B------:R-:W-:Y:S02]  /*2e20*/  SHF.R.U32.HI R161, RZ, 0x3, R80 ;  /* 0x00000003ffa17819 */ /* 0x000fe40000011650 */
[----:B------:R-:W-:Y:S01]  /*2e30*/  SHF.R.U32.HI R192, RZ, 0x3, R83 ;  /* 0x00000003ffc07819 */ /* 0x000fe20000011653 */
[----:B------:R-:W5:Y:S01]  /*2e40*/  LDSM.16.M88.4 R164, [R81+0x800] ;  /* 0x0008000051a4783b */ /* 0x000f620000000200 */
[----:B------:R-:W-:-:S02]  /*2e50*/  LOP3.LUT R80, R80, 0x70, R161, 0x78, !PT ;  /* 0x0000007050507812 */ /* 0x000fc400078e78a1 */
[----:B------:R-:W-:-:S03]  /*2e60*/  LOP3.LUT R192, R83, 0x70, R192, 0x78, !PT ;  /* 0x0000007053c07812 */ /* 0x000fc600078e78c0 */
[----:B------:R-:W3:Y:S04]  /*2e70*/  LDSM.16.M88.4 R160, [R80] ;  /* 0x0000000050a0783b */ /* 0x000ee80000000200 */
[----:B------:R-:W3:Y:S04]  /*2e80*/  LDSM.16.M88.4 R184, [R80+0x800] ;  /* 0x0008000050b8783b */ /* 0x000ee80000000200 */
[----:B------:R-:W3:Y:S01]  /*2e90*/  LDSM.16.M88.4 R180, [R192] ;  /* 0x00000000c0b4783b */ /* 0x000ee20000000200 */
[C---:B-1----:R-:W-:Y:S08]  /*2ea0*/  HMMA.16816.F32 R172, R20.reuse, R168, RZ ;  /* 0x000000a814ac723c */ /* 0x042ff000000018ff */
[C---:B------:R-:W-:Y:S08]  /*2eb0*/  HMMA.16816.F32 R168, R20.reuse, R170, RZ ;  /* 0x000000aa14a8723c */ /* 0x040ff000000018ff */
[C---:B--2---:R-:W-:Y:S08]  /*2ec0*/  HMMA.16816.F32 R188, R20.reuse, R176, RZ ;  /* 0x000000b014bc723c */ /* 0x044ff000000018ff */
[----:B------:R-:W-:Y:S08]  /*2ed0*/  HMMA.16816.F32 R176, R20, R178, RZ ;  /* 0x000000b214b0723c */ /* 0x000ff000000018ff */
[C---:B----4-:R-:W-:Y:S08]  /*2ee0*/  HMMA.16816.F32 R172, R24.reuse, R128, R172 ;  /* 0x0000008018ac723c */ /* 0x050ff000000018ac */
[C---:B------:R-:W-:Y:S01]  /*2ef0*/  HMMA.16816.F32 R128, R24.reuse, R130, R168 ;  /* 0x000000821880723c */ /* 0x040fe200000018a8 */
[----:B------:R-:W1:Y:S07]  /*2f00*/  LDSM.16.M88.4 R168, [R192+0x800] ;  /* 0x00080000c0a8783b */ /* 0x000e6e0000000200 */
[C---:B-----5:R-:W-:Y:S08]  /*2f10*/  HMMA.16816.F32 R188, R24.reuse, R164, R188 ;  /* 0x000000a418bc723c */ /* 0x060ff000000018bc */
[----:B------:R-:W-:Y:S01]  /*2f20*/  HMMA.16816.F32 R164, R24, R166, R176 ;  /* 0x000000a618a4723c */ /* 0x000fe200000018b0 */
[----:B------:R-:W2:Y:S07]  /*2f30*/  LDSM.16.M88.4 R176, [R82+0x1000] ;  /* 0x0010000052b0783b */ /* 0x000eae0000000200 */
[C---:B---3--:R-:W-:Y:S08]  /*2f40*/  HMMA.16816.F32 R172, R28.reuse, R160, R172 ;  /* 0x000000a01cac723c */ /* 0x048ff000000018ac */
[C---:B------:R-:W-:Y:S01]  /*2f50*/  HMMA.16816.F32 R160, R28.reuse, R162, R128 ;  /* 0x000000a21ca0723c */ /* 0x040fe20000001880 */
[----:B------:R-:W3:Y:S07]  /*2f60*/  LDSM.16.M88.4 R128, [R82+0x1800] ;  /* 0x001800005280783b */ /* 0x000eee0000000200 */
[C---:B------:R-:W-:Y:S08]  /*2f70*/  HMMA.16816.F32 R188, R28.reuse, R184, R188 ;  /* 0x000000b81cbc723c */ /* 0x040ff000000018bc */
[----:B------:R-:W-:Y:S01]  /*2f80*/  HMMA.16816.F32 R184, R28, R186, R164 ;  /* 0x000000ba1cb8723c */ /* 0x000fe200000018a4 */
[----:B------:R-:W-:Y:S07]  /*2f90*/  LDSM.16.M88.4 R164, [R81+0x1800] ;  /* 0x0018000051a4783b */ /* 0x000fee0000000200 */
[C---:B------:R-:W-:Y:S08]  /*2fa0*/  HMMA.16816.F32 R172, R32.reuse, R180, R172 ;  /* 0x000000b420ac723c */ /* 0x040ff000000018ac */
[C---:B------:R-:W-:Y:S01]  /*2fb0*/  HMMA.16816.F32 R180, R32.reuse, R182, R160 ;  /* 0x000000b620b4723c */ /* 0x040fe200000018a0 */
[----:B------:R-:W4:Y:S07]  /*2fc0*/  LDSM.16.M88.4 R160, [R81+0x1000] ;  /* 0x0010000051a0783b */ /* 0x000f2e0000000200 */
[C---:B-1----:R-:W-:Y:S08]  /*2fd0*/  HMMA.16816.F32 R188, R32.reuse, R168, R188 ;  /* 0x000000a820bc723c */ /* 0x042ff000000018bc */
[----:B------:R-:W-:Y:S01]  /*2fe0*/  HMMA.16816.F32 R168, R32, R170, R184 ;  /* 0x000000aa20a8723c */ /* 0x000fe200000018b8 */
[----:B------:R-:W-:Y:S07]  /*2ff0*/  LDSM.16.M88.4 R184, [R80+0x1800] ;  /* 0x0018000050b8783b */ /* 0x000fee0000000200 */
[C---:B--2---:R-:W-:Y:S08]  /*3000*/  HMMA.16816.F32 R172, R36.reuse, R176, R172 ;  /* 0x000000b024ac723c */ /* 0x044ff000000018ac */
[C---:B------:R-:W-:Y:S01]  /*3010*/  HMMA.16816.F32 R176, R36.reuse, R178, R180 ;  /* 0x000000b224b0723c */ /* 0x040fe200000018b4 */
[----:B------:R-:W1:Y:S07]  /*3020*/  LDSM.16.M88.4 R180, [R80+0x1000] ;  /* 0x0010000050b4783b */ /* 0x000e6e0000000200 */
[C---:B---3--:R-:W-:Y:S08]  /*3030*/  HMMA.16816.F32 R188, R36.reuse, R128, R188 ;  /* 0x0000008024bc723c */ /* 0x048ff000000018bc */
[----:B------:R-:W-:Y:S01]  /*3040*/  HMMA.16816.F32 R168, R36, R130, R168 ;  /* 0x0000008224a8723c */ /* 0x000fe200000018a8 */
[----:B------:R-:W2:Y:S07]  /*3050*/  LDSM.16.M88.4 R128, [R192+0x1000] ;  /* 0x00100000c080783b */ /* 0x000eae0000000200 */
[C---:B----4-:R-:W-:Y:S08]  /*3060*/  HMMA.16816.F32 R172, R40.reuse, R160, R172 ;  /* 0x000000a028ac723c */ /* 0x050ff000000018ac */
[C---:B------:R-:W-:Y:S01]  /*3070*/  HMMA.16816.F32 R176, R40.reuse, R162, R176 ;  /* 0x000000a228b0723c */ /* 0x040fe200000018b0 */
[----:B------:R-:W3:Y:S07]  /*3080*/  LDSM.16.M88.4 R160, [R192+0x1800] ;  /* 0x00180000c0a0783b */ /* 0x000eee0000000200 */
[C---:B------:R-:W-:Y:S08]  /*3090*/  HMMA.16816.F32 R188, R40.reuse, R164, R188 ;  /* 0x000000a428bc723c */ /* 0x040ff000000018bc */
[----:B------:R-:W-:Y:S01]  /*30a0*/  HMMA.16816.F32 R168, R40, R166, R168 ;  /* 0x000000a628a8723c */ /* 0x000fe200000018a8 */
[----:B------:R-:W4:Y:S07]  /*30b0*/  LDSM.16.M88.4 R164, [R82+0x2000] ;  /* 0x0020000052a4783b */ /* 0x000f2e0000000200 */
[C---:B-1----:R-:W-:Y:S08]  /*30c0*/  HMMA.16816.F32 R172, R44.reuse, R180, R172 ;  /* 0x000000b42cac723c */ /* 0x042ff000000018ac */
[C---:B------:R-:W-:Y:S01]  /*30d0*/  HMMA.16816.F32 R176, R44.reuse, R182, R176 ;  /* 0x000000b62cb0723c */ /* 0x040fe200000018b0 */
[----:B------:R-:W1:Y:S07]  /*30e0*/  LDSM.16.M88.4 R180, [R82+0x2800] ;  /* 0x0028000052b4783b */ /* 0x000e6e0000000200 */
[C---:B------:R-:W-:Y:S08]  /*30f0*/  HMMA.16816.F32 R188, R44.reuse, R184, R188 ;  /* 0x000000b82cbc723c */ /* 0x040ff000000018bc */
[----:B------:R-:W-:Y:S01]  /*3100*/  HMMA.16816.F32 R168, R44, R186, R168 ;  /* 0x000000ba2ca8723c */ /* 0x000fe200000018a8 */
[----:B------:R-:W-:Y:S07]  /*3110*/  LDSM.16.M88.4 R184, [R81+0x2800] ;  /* 0x0028000051b8783b */ /* 0x000fee0000000200 */
[C---:B--2---:R-:W-:Y:S08]  /*3120*/  HMMA.16816.F32 R172, R48.reuse, R128, R172 ;  /* 0x0000008030ac723c */ /* 0x044ff000000018ac */
[C---:B------:R-:W-:Y:S01]  /*3130*/  HMMA.16816.F32 R176, R48.reuse, R130, R176 ;  /* 0x0000008230b0723c */ /* 0x040fe200000018b0 */
[----:B------:R-:W2:Y:S07]  /*3140*/  LDSM.16.M88.4 R128, [R81+0x2000] ;  /* 0x002000005180783b */ /* 0x000eae0000000200 */
[C---:B---3--:R-:W-:Y:S08]  /*3150*/  HMMA.16816.F32 R188, R48.reuse, R160, R188 ;  /* 0x000000a030bc723c */ /* 0x048ff000000018bc */
[----:B------:R-:W-:Y:S01]  /*3160*/  HMMA.16816.F32 R168, R48, R162, R168 ;  /* 0x000000a230a8723c */ /* 0x000fe200000018a8 */
[----:B------:R-:W3:Y:S07]  /*3170*/  LDSM.16.M88.4 R160, [R80+0x2000] ;  /* 0x0020000050a0783b */ /* 0x000eee0000000200 */
[C---:B----4-:R-:W-:Y:S08]  /*3180*/  HMMA.16816.F32 R172, R52.reuse, R164, R172 ;  /* 0x000000a434ac723c */ /* 0x050ff000000018ac */
        /* <DEDUP_REMOVED lines=8> */
[C---:B------:R-:W-:Y:S08]  /*3210*/  HMMA.16816.F32 R188, R56.reuse, R184, R188 ;  /* 0x000000b838bc723c */ /* 0x040ff000000018bc */
[----:B------:R-:W-:Y:S08]  /*3220*/  HMMA.16816.F32 R168, R56, R186, R168 ;  /* 0x000000ba38a8723c */ /* 0x000ff000000018a8 */
[C---:B---3--:R-:W-:Y:S08]  /*3230*/  HMMA.16816.F32 R172, R60.reuse, R160, R172 ;  /* 0x000000a03cac723c */ /* 0x048ff000000018ac */
[C---:B------:R-:W-:Y:S08]  /*3240*/  HMMA.16816.F32 R160, R60.reuse, R162, R176 ;  /* 0x000000a23ca0723c */ /* 0x040ff000000018b0 */
[C---:B----4-:R-:W-:Y:S08]  /*3250*/  HMMA.16816.F32 R188, R60.reuse, R164, R188 ;  /* 0x000000a43cbc723c */ /* 0x050ff000000018bc */
[----:B------:R-:W-:Y:S08]  /*3260*/  HMMA.16816.F32 R168, R60, R166, R168 ;  /* 0x000000a63ca8723c */ /* 0x000ff000000018a8 */
[C---:B-1----:R-:W-:Y:S08]  /*3270*/  HMMA.16816.F32 R176, R64.reuse, R128, R172 ;  /* 0x0000008040b0723c */ /* 0x042ff000000018ac */
[----:B------:R-:W-:Y:S01]  /*3280*/  HMMA.16816.F32 R128, R64, R130, R160 ;  /* 0x000000824080723c */ /* 0x000fe200000018a0 */
[----:B------:R-:W-:-:S04]  /*3290*/  @!P1 IMAD.MOV.U32 R161, RZ, RZ, 0x1 ;  /* 0x00000001ffa19424 */ /* 0x000fc800078e00ff */
[----:B------:R1:W-:Y:S03]  /*32a0*/  @!P1 SYNCS.ARRIVE.TRANS64.ART0 RZ, [R2+URZ+0x8], R161 ;  /* 0x000008a102ff99a7 */ /* 0x0003e600085000ff */
[C---:B------:R-:W-:Y:S08]  /*32b0*/  HMMA.16816.F32 R80, R64.reuse, R180, R188 ;  /* 0x000000b44050723c */ /* 0x040ff000000018bc */
[----:B-1----:R-:W-:Y:S01]  /*32c0*/  HMMA.16816.F32 R160, R64, R182, R168 ;  /* 0x000000b640a0723c */ /* 0x002fe200000018a8 */
[----:B------:R-:W-:-:S04]  /*32d0*/  NOP ;  /* 0x0000000000007918 */ /* 0x000fc80000000000 */
[----:B------:R-:W-:-:S15]  /*32e0*/  @P0 BRA `(.L_x_47) ;  /* 0x0000000400480947 */ /* 0x000fde0003800000 */
[----:B------:R-:W-:Y:S01]  /*32f0*/  IMAD.U32 R165, R205, -0x80000000, RZ ;  /* 0x80000000cda57824 */ /* 0x000fe200078e00ff */
[----:B------:R-:W-:Y:S03]  /*3300*/  BSSY B1, `(.L_x_48) ;  /* 0x0000003000017945 */ /* 0x000fe60003800000 */
[----:B------:R-:W1:Y:S02]  /*3310*/  SYNCS.PHASECHK.TRANS64.TRYWAIT P0, [R2+URZ+0x8], R165 ;  /* 0x000008a5020075a7 */ /* 0x000e6400080011ff */
[----:B-1----:R-:W-:Y:S05]  /*3320*/  @!P0 BRA `(.L_x_49) ;  /* 0x0000002800d48947 */ /* 0x002fea0003800000 */
.L_x_87:
[----:B------:R-:W-:Y:S05]  /*3330*/  BSYNC B1 ;  /* 0x0000000000017941 */ /* 0x000fea0003800000 */
.L_x_48:
[----:B------:R-:W-:Y:S02]  /*3340*/  ELECT P2, URZ, PT ;  /* 0x0000000000ff782f */ /* 0x000fe40003840000 */
[----:B------:R-:W-:Y:S02]  /*3350*/  LOP3.LUT R164, RZ, R204, RZ, 0x33, !PT ;  /* 0x000000ccffa47212 */ /* 0x000fe400078e33ff */
[----:B------:R-:W-:Y:S01]  /*3360*/  ELECT P0, URZ, PT ;  /* 0x0000000000ff782f */ /* 0x000fe20003800000 */
[----:B------:R-:W2:Y:S02]  /*3370*/  S2UR UR20, SR_CTAID.Y ;  /* 0x00000000001479c3 */ /* 0x000ea40000002600 */
[----:B-1----:R-:W-:-:S04]  /*3380*/  IMAD.IADD R165, R207, 0x1, R164 ;  /* 0x00000001cfa57824 */ /* 0x002fc800078e02a4 */
[----:B------:R-:W-:Y:S02]  /*3390*/  IMAD R166, R165, 0x4, R2 ;  /* 0x00000004a5a67824 */ /* 0x000fe400078e0202 */
[----:B------:R-:W-:-:S04]  /*33a0*/  @P2 IMAD.MOV.U32 R165, RZ, RZ, 0x3000 ;  /* 0x00003000ffa52424 */ /* 0x000fc800078e00ff */
[----:B------:R-:W-:Y:S01]  /*33b0*/  @P0 VIADD R168, R2, 0x1880 ;  /* 0x0000188002a80836 */ /* 0x000fe20000000000 */
[----:B------:R-:W-:Y:S01]  /*33c0*/  VOTEU.ANY UP0, P0 ;  /* 0x0000000000ff7886 */ /* 0x000fe20000000100 */
[----:B------:R1:W-:Y:S01]  /*33d0*/  @P2 SYNCS.ARRIVE.TRANS64 RZ, [R2+URZ], R165 ;  /* 0x000000a502ff29a7 */ /* 0x0003e200080000ff */
[----:B------:R-:W3:Y:S01]  /*33e0*/  LDS R167, [R166+0x7880] ;  /* 0x00788000a6a77984 */ /* 0x000ee20000000800 */
[----:B------:R-:W-:Y:S01]  /*33f0*/  @P0 IADD3 R164, P2, PT, R214, 0x80, RZ ;  /* 0x00000080d6a40810 */ /* 0x000fe20007f5e0ff */
[----:B------:R-:W-:Y:S01]  /*3400*/  VOTEU.ANY UP1, P0 ;  /* 0x0000000000ff7886 */ /* 0x000fe20000020100 */
[----:B------:R-:W-:Y:S01]  /*3410*/  @P0 R2UR UR16, R168 ;  /* 0x00000000a81002ca */ /* 0x000fe200000e0000 */
[----:B------:R-:W-:Y:S01]  /*3420*/  @UP0 UMOV UR18, URZ ;  /* 0x000000ff00120c82 */ /* 0x000fe20008000000 */
[----:B------:R-:W-:Y:S01]  /*3430*/  @P0 R2UR UR5, R164 ;  /* 0x00000000a40502ca */ /* 0x000fe200000e0000 */
[----:B-1----:R-:W-:Y:S01]  /*3440*/  @P0 IMAD.X R165, RZ, RZ, R215, P2 ;  /* 0x000000ffffa50224 */ /* 0x002fe200010e06d7 */
[----:B------:R-:W-:-:S04]  /*3450*/  PLOP3.LUT P2, PT, PT, PT, PT, 0x8, 0x80 ;  /* 0x000000000080781c */ /* 0x000fc80003f4e170 */
[----:B------:R-:W-:-:S07]  /*3460*/  @P0 R2UR UR8, R165 ;  /* 0x00000000a50802ca */ /* 0x000fce00000e0000 */
[----:B------:R-:W-:-:S06]  /*3470*/  IMAD.U32 R164, RZ, RZ, UR5 ;  /* 0x00000005ffa47e24 */ /* 0x000fcc000f8e00ff */
[----:B------:R-:W-:Y:S01]  /*3480*/  IMAD.U32 R165, RZ, RZ, UR8 ;  /* 0x00000008ffa57e24 */ /* 0x000fe2000f8e00ff */
[----:B------:R-:W-:-:S04]  /*3490*/  @P0 R2UR UR8, R164 ;  /* 0x00000000a40802ca */ /* 0x000fc800000e0000 */
[----:B------:R-:W-:Y:S01]  /*34a0*/  @P0 R2UR UR9, R165 ;  /* 0x00000000a50902ca */ /* 0x000fe200000e0000 */
[----:B--23--:R-:W-:-:S14]  /*34b0*/  IMAD R167, R167, 0x20, R206 ;  /* 0x00000020a7a77824 */ /* 0x00cfdc00078e02ce */
.L_x_50:
[----:B------:R-:W-:-:S13]  /*34c0*/  @P0 ELECT P2, URZ, PT ;  /* 0x0000000000ff082f */ /* 0x000fda0003840000 */
[----:B------:R-:W-:Y:S02]  /*34d0*/  @P2 R2UR.BROADCAST UR19, R167 ;  /* 0x00000000a71322ca */ /* 0x000fe400008e0000 */
[----:B------:R-:W-:Y:S02]  /*34e0*/  @P2 R2UR.BROADCAST UR17, R2 ;  /* 0x00000000021122ca */ /* 0x000fe400008e0000 */
[----:B------:R-:W-:Y:S02]  /*34f0*/  @P2 PLOP3.LUT P0, PT, P2, PT, PT, 0x8, 0x80 ;  /* 0x000000000080281c */ /* 0x000fe4000170e170 */
[----:B------:R-:W-:-:S09]  /*3500*/  PLOP3.LUT P2, PT, PT, PT, PT, 0x8, 0x80 ;  /* 0x000000000080781c */ /* 0x000fd20003f4e170 */
[----:B------:R1:W-:Y:S02]  /*3510*/  @UP1 UTMALDG.3D [UR16], [UR8], desc[URZ] ;  /* 0x0000ff10080015b4 */ /* 0x0003e40008011000 */
[----:B-1----:R-:W-:Y:S05]  /*3520*/  @P0 BRA.U.ANY `(.L_x_50) ;  /* 0xfffffffd00e40947 */ /* 0x002fea000393ffff */
[----:B------:R-:W-:-:S13]  /*3530*/  ELECT P0, URZ, PT ;  /* 0x0000000000ff782f */ /* 0x000fda0003800000 */
[----:B------:R-:W-:Y:S01]  /*3540*/  @P0 IADD3 R164, P2, PT, R214, 0x80, RZ ;  /* 0x00000080d6a40810 */ /* 0x000fe20007f5e0ff */
[----:B------:R-:W-:Y:S01]  /*3550*/  VOTEU.ANY UP0, P0 ;  /* 0x0000000000ff7886 */ /* 0x000fe20000000100 */
[----:B------:R-:W-:Y:S02]  /*3560*/  VOTEU.ANY UP1, P0 ;  /* 0x0000000000ff7886 */ /* 0x000fe40000020100 */
[----:B------:R-:W-:Y:S01]  /*3570*/  @P0 R2UR UR5, R164 ;  /* 0x00000000a40502ca */ /* 0x000fe200000e0000 */
[----:B------:R-:W-:Y:S01]  /*3580*/  @P0 IMAD.X R165, RZ, RZ, R215, P2 ;  /* 0x000000ffffa50224 */ /* 0x000fe200010e06d7 */
[----:B------:R-:W-:Y:S01]  /*3590*/  PLOP3.LUT P2, PT, PT, PT, PT, 0x8, 0x80 ;  /* 0x000000000080781c */ /* 0x000fe20003f4e170 */
[----:B------:R-:W-:Y:S01]  /*35a0*/  @P0 VIADD R164, R2, 0x2880 ;  /* 0x0000288002a40836 */ /* 0x000fe20000000000 */
[----:B------:R-:W-:Y:S02]  /*35b0*/  @UP0 UMOV UR18, 0x40 ;  /* 0x0000004000120882 */ /* 0x000fe40000000000 */
[----:B------:R-:W-:-:S02]  /*35c0*/  @P0 R2UR UR8, R165 ;  /* 0x00000000a50802ca */ /* 0x000fc400000e0000 */
[----:B------:R-:W-:-:S05]  /*35d0*/  @P0 R2UR UR16, R164 ;  /* 0x00000000a41002ca */ /* 0x000fca00000e0000 */
[----:B------:R-:W-:-:S06]  /*35e0*/  IMAD.U32 R168, RZ, RZ, UR5 ;  /* 0x00000005ffa87e24 */ /* 0x000fcc000f8e00ff */
[----:B------:R-:W-:Y:S01]  /*35f0*/  IMAD.U32 R169, RZ, RZ, UR8 ;  /* 0x00000008ffa97e24 */ /* 0x000fe2000f8e00ff */
[----:B------:R-:W-:-:S04]  /*3600*/  @P0 R2UR UR8, R168 ;  /* 0x00000000a80802ca */ /* 0x000fc800000e0000 */
[----:B------:R-:W-:-:S15]  /*3610*/  @P0 R2UR UR9, R169 ;  /* 0x00000000a90902ca */ /* 0x000fde00000e0000 */
.L_x_51:
        /* <DEDUP_REMOVED lines=22> */
.L_x_52:
[----:B------:R-:W-:-:S13]  /*3780*/  @P0 ELECT P2, URZ, PT ;  /* 0x0000000000ff082f */ /* 0x000fda0003840000 */
[----:B------:R-:W-:Y:S02]  /*3790*/  @P2 R2UR.BROADCAST UR19, R167 ;  /* 0x00000000a71322ca */ /* 0x000fe400008e0000 */
[----:B------:R-:W-:Y:S02]  /*37a0*/  @P2 R2UR.BROADCAST UR17, R2 ;  /* 0x00000000021122ca */ /* 0x000fe400008e0000 */
[----:B------:R-:W-:Y:S02]  /*37b0*/  @P2 PLOP3.LUT P0, PT, P2, PT, PT, 0x8, 0x80 ;  /* 0x000000000080281c */ /* 0x000fe4000170e170 */
[----:B------:R-:W-:-:S09]  /*37c0*/  PLOP3.LUT P2, PT, PT, PT, PT, 0x8, 0x80 ;  /* 0x000000000080781c */ /* 0x000fd20003f4e170 */
[----:B------:R1:W-:Y:S02]  /*37d0*/  @UP1 UTMALDG.3D [UR16], [UR8], desc[URZ] ;  /* 0x0000ff10080015b4 */ /* 0x0003e40008011000 */
[----:B-1----:R-:W-:Y:S05]  /*37e0*/  @P0 BRA.U.ANY `(.L_x_52) ;  /* 0xfffffffd00e40947 */ /* 0x002fea000393ffff */
[----:B------:R-:W-:Y:S01]  /*37f0*/  VIADD R204, R204, 0x1 ;  /* 0x00000001cccc7836 */ /* 0x000fe20000000000 */
[----:B------:R-:W-:-:S07]  /*3800*/  LOP3.LUT R205, R205, 0x1, RZ, 0x3c, !PT ;  /* 0x00000001cdcd7812 */ /* 0x000fce00078e3cff */
.L_x_47:
[----:B------:R-:W-:Y:S05]  /*3810*/  BSYNC B0 ;  /* 0x0000000000007941 */ /* 0x000fea0003800000 */
.L_x_46:
[----:B------:R-:W-:Y:S01]  /*3820*/  ISETP.GT.U32.AND P2, PT, R0, 0xf, PT ;  /* 0x0000000f0000780c */ /* 0x000fe20003f44070 */
[----:B------:R-:W-:Y:S01]  /*3830*/  BSSY B0, `(.L_x_53) ;  /* 0x000007a000007945 */ /* 0x000fe20003800000 */
[----:B------:R-:W-:-:S04]  /*3840*/  ISETP.NE.AND P0, PT, R6, RZ, PT ;  /* 0x000000ff0600720c */ /* 0x000fc80003f05270 */
[----:B------:R-:W-:-:S07]  /*3850*/  FSEL R3, R3, R202, !P0 ;  /* 0x000000ca03037208 */ /* 0x000fce0004000000 */
[----:B------:R-:W-:Y:S05]  /*3860*/  @P2 BRA `(.L_x_54) ;  /* 0x0000000400d82947 */ /* 0x000fea0003800000 */
[----:B------:R-:W-:Y:S01]  /*3870*/  FMUL R161, R161, UR4 ;  /* 0x00000004a1a17c20 */ /* 0x000fe20008400000 */
[----:B------:R-:W-:Y:S01]  /*3880*/  FMUL R171, R160, UR4 ;  /* 0x00000004a0ab7c20 */ /* 0x000fe20008400000 */
[----:B------:R-:W-:Y:S01]  /*3890*/  FMUL R173, R128, UR4 ;  /* 0x0000000480ad7c20 */ /* 0x000fe20008400000 */
[----:B------:R-:W-:Y:S01]  /*38a0*/  FMUL R129, R129, UR4 ;  /* 0x0000000481817c20 */ /* 0x000fe20008400000 */
[----:B------:R-:W-:Y:S01]  /*38b0*/  FMUL R177, R177, UR4 ;  /* 0x00000004b1b17c20 */ /* 0x000fe20008400000 */
[----:B------:R-:W-:Y:S01]  /*38c0*/  FMUL R81, R81, UR4 ;  /* 0x0000000451517c20 */ /* 0x000fe20008400000 */
[----:B------:R-:W-:Y:S01]  /*38d0*/  FMUL R167, R176, UR4 ;  /* 0x00000004b0a77c20 */ /* 0x000fe20008400000 */
[----:B------:R-:W-:Y:S01]  /*38e0*/  FMUL R169, R80, UR4 ;  /* 0x0000000450a97c20 */ /* 0x000fe20008400000 */
[----:B------:R-:W-:Y:S01]  /*38f0*/  FMNMX.NAN R80, R171, R173, !PT ;  /* 0x000000adab507209 */ /* 0x000fe20007820000 */
[----:B------:R-:W-:Y:S01]  /*3900*/  UMOV UR5, 0xf ;  /* 0x0000000f00057882 */ /* 0x000fe20000000000 */
[----:B------:R-:W-:-:S02]  /*3910*/  FMNMX.NAN R128, R161, R129, !PT ;  /* 0x00000081a1807209 */ /* 0x000fc40007820000 */
[----:B------:R-:W-:Y:S02]  /*3920*/  FMNMX3.NAN R80, R167, R169, R80, !PT ;  /* 0x000000a9a7507276 */ /* 0x000fe40007820050 */
[----:B------:R-:W-:-:S04]  /*3930*/  FMNMX3.NAN R165, R177, R81, R128, !PT ;  /* 0x00000051b1a57276 */ /* 0x000fc80007820080 */
[----:B------:R-:W-:Y:S01]  /*3940*/  FMNMX.NAN R80, R80, R165, !PT ;  /* 0x000000a550507209 */ /* 0x000fe20007820000 */
[----:B------:R-:W-:Y:S06]  /*3950*/  BRA.DIV UR5, `(.L_x_55) ;  /* 0x0000002605607947 */ /* 0x000fec000b800000 */
[----:B------:R-:W-:Y:S02]  /*3960*/  IMAD.MOV.U32 R175, RZ, RZ, 0xf ;  /* 0x0000000fffaf7424 */ /* 0x000fe400078e00ff */
[----:B------:R-:W-:Y:S02]  /*3970*/  IMAD.MOV.U32 R181, RZ, RZ, 0xf ;  /* 0x0000000fffb57424 */ /* 0x000fe400078e00ff */
[----:B------:R-:W-:Y:S01]  /*3980*/  IMAD.MOV.U32 R168, RZ, RZ, 0xf ;  /* 0x0000000fffa87424 */ /* 0x000fe200078e00ff */
[----:B------:R-:W1:Y:S02]  /*3990*/  SHFL.BFLY PT, R165, R80, 0x2, 0x1f ;  /* 0x0c401f0050a57f89 */ /* 0x000e6400000e0000 */
[----:B-1----:R-:W-:-:S05]  /*39a0*/  FMNMX R128, R80, R165, !PT ;  /* 0x000000a550807209 */ /* 0x002fca0007800000 */
[----:B------:R-:W1:Y:S02]  /*39b0*/  SHFL.BFLY PT, R165, R128, 0x1, 0x1f ;  /* 0x0c201f0080a57f89 */ /* 0x000e6400000e0000 */
[----:B-1----:R-:W-:-:S04]  /*39c0*/  FMNMX R164, R128, R165, !PT ;  /* 0x000000a580a47209 */ /* 0x002fc80007800000 */
[----:B------:R-:W-:-:S04]  /*39d0*/  FMNMX R165, R3, R164, !PT ;  /* 0x000000a403a57209 */ /* 0x000fc80007800000 */
[----:B------:R-:W-:-:S05]  /*39e0*/  FSEL R164, R164, R165, !P0 ;  /* 0x000000a5a4a47208 */ /* 0x000fca0004000000 */
[--C-:B------:R-:W-:Y:S01]  /*39f0*/  FADD R167, R167, -R164.reuse ;  /* 0x800000a4a7a77221 */ /* 0x100fe20000000000 */
[--C-:B------:R-:W-:Y:S01]  /*3a00*/  FADD R177, R177, -R164.reuse ;  /* 0x800000a4b1b17221 */ /* 0x100fe20000000000 */
[--C-:B------:R-:W-:Y:S01]  /*3a10*/  FADD R173, R173, -R164.reuse ;  /* 0x800000a4adad7221 */ /* 0x100fe20000000000 */
[--C-:B------:R-:W-:Y:S01]  /*3a20*/  FADD R129, R129, -R164.reuse ;  /* 0x800000a481817221 */ /* 0x100fe20000000000 */
[----:B------:R-:W-:Y:S01]  /*3a30*/  FMUL R167, R167, 1.4426950216293334961 ;  /* 0x3fb8aa3ba7a77820 */ /* 0x000fe20000400000 */
[----:B------:R-:W-:Y:S01]  /*3a40*/  FMUL R177, R177, 1.4426950216293334961 ;  /* 0x3fb8aa3bb1b17820 */ /* 0x000fe20000400000 */
[----:B------:R-:W-:Y:S01]  /*3a50*/  FMUL R173, R173, 1.4426950216293334961 ;  /* 0x3fb8aa3badad7820 */ /* 0x000fe20000400000 */
[----:B------:R-:W-:Y:S01]  /*3a60*/  FMUL R129, R129, 1.4426950216293334961 ;  /* 0x3fb8aa3b81817820 */ /* 0x000fe20000400000 */
[----:B------:R-:W1:Y:S01]  /*3a70*/  MUFU.EX2 R176, R167 ;  /* 0x000000a700b07308 */ /* 0x000e620000000800 */
[--C-:B------:R-:W-:Y:S01]  /*3a80*/  FADD R169, R169, -R164.reuse ;  /* 0x800000a4a9a97221 */ /* 0x100fe20000000000 */
[--C-:B------:R-:W-:Y:S01]  /*3a90*/  FADD R81, R81, -R164.reuse ;  /* 0x800000a451517221 */ /* 0x100fe20000000000 */
[--C-:B------:R-:W-:Y:S01]  /*3aa0*/  FADD R171, R171, -R164.reuse ;  /* 0x800000a4abab7221 */ /* 0x100fe20000000000 */
[----:B------:R-:W-:Y:S01]  /*3ab0*/  FADD R161, R161, -R164 ;  /* 0x800000a4a1a17221 */ /* 0x000fe20000000000 */
[----:B------:R-:W-:Y:S01]  /*3ac0*/  FMUL R169, R169, 1.4426950216293334961 ;  /* 0x3fb8aa3ba9a97820 */ /* 0x000fe20000400000 */
[----:B------:R-:W-:Y:S01]  /*3ad0*/  FMUL R81, R81, 1.4426950216293334961 ;  /* 0x3fb8aa3b51517820 */ /* 0x000fe20000400000 */
[----:B------:R-:W-:Y:S01]  /*3ae0*/  FMUL R171, R171, 1.4426950216293334961 ;  /* 0x3fb8aa3babab7820 */ /* 0x000fe20000400000 */
[----:B------:R-:W2:Y:S01]  /*3af0*/  MUFU.EX2 R177, R177 ;  /* 0x000000b100b17308 */ /* 0x000ea20000000800 */
[----:B------:R-:W-:-:S07]  /*3b00*/  FMUL R161, R161, 1.4426950216293334961 ;  /* 0x3fb8aa3ba1a17820 */ /* 0x000fce0000400000 */
[----:B------:R-:W3:Y:S01]  /*3b10*/  MUFU.EX2 R128, R173 ;  /* 0x000000ad00807308 */ /* 0x000ee20000000800 */
[----:B-1----:R-:W-:-:S07]  /*3b20*/  FADD R166, RZ, R176 ;  /* 0x000000b0ffa67221 */ /* 0x002fce0000000000 */
[----:B------:R-:W1:Y:S01]  /*3b30*/  MUFU.EX2 R129, R129 ;  /* 0x0000008100817308 */ /* 0x000e620000000800 */
[----:B--2---:R-:W-:-:S07]  /*3b40*/  FADD R167, R177, R166 ;  /* 0x000000a6b1a77221 */ /* 0x004fce0000000000 */
[----:B------:R2:W4:Y:S01]  /*3b50*/  MUFU.EX2 R80, R169 ;  /* 0x000000a900507308 */ /* 0x0005220000000800 */
[----:B---3--:R-:W-:-:S07]  /*3b60*/  FADD R166, R128, R167 ;  /* 0x000000a780a67221 */ /* 0x008fce0000000000 */
[----:B------:R-:W3:Y:S01]  /*3b70*/  MUFU.EX2 R81, R81 ;  /* 0x0000005100517308 */ /* 0x000ee20000000800 */
[----:B-1----:R-:W-:Y:S01]  /*3b80*/  FADD R167, R129, R166 ;  /* 0x000000a681a77221 */ /* 0x002fe20000000000 */
[----:B--2---:R-:W-:-:S06]  /*3b90*/  IMAD.MOV.U32 R169, RZ, RZ, 0xf ;  /* 0x0000000fffa97424 */ /* 0x004fcc00078e00ff */
[----:B------:R-:W1:Y:S01]  /*3ba0*/  MUFU.EX2 R160, R171 ;  /* 0x000000ab00a07308 */ /* 0x000e620000000800 */
[----:B----4-:R-:W-:-:S07]  /*3bb0*/  FADD R166, R80, R167 ;  /* 0x000000a750a67221 */ /* 0x010fce0000000000 */
[----:B------:R-:W2:Y:S01]  /*3bc0*/  MUFU.EX2 R161, R161 ;  /* 0x000000a100a17308 */ /* 0x000ea20000000800 */
[----:B---3--:R-:W-:-:S04]  /*3bd0*/  FADD R167, R81, R166 ;  /* 0x000000a651a77221 */ /* 0x008fc80000000000 */
[----:B-1----:R-:W-:-:S04]  /*3be0*/  FADD R166, R160, R167 ;  /* 0x000000a7a0a67221 */ /* 0x002fc80000000000 */
[----:B--2---:R-:W-:-:S05]  /*3bf0*/  FADD R166, R161, R166 ;  /* 0x000000a6a1a67221 */ /* 0x004fca0000000000 */
[----:B------:R-:W1:Y:S02]  /*3c00*/  SHFL.BFLY PT, R167, R166, 0x2, 0x1f ;  /* 0x0c401f00a6a77f89 */ /* 0x000e6400000e0000 */
[----:B-1----:R-:W-:-:S05]  /*3c10*/  FADD R167, R166, R167 ;  /* 0x000000a7a6a77221 */ /* 0x002fca0000000000 */
[----:B------:R1:W2:Y:S02]  /*3c20*/  SHFL.BFLY PT, R168, R167, 0x1, 0x1f ;  /* 0x0c201f00a7a87f89 */ /* 0x0002a400000e0000 */
.L_x_93:
[----:B------:R-:W-:Y:S01]  /*3c30*/  BSSY.RECONVERGENT B1, `(.L_x_56) ;  /* 0x0000037000017945 */ /* 0x000fe20003800200 */
[----:B--2---:R-:W-:-:S03]  /*3c40*/  FADD R168, R167, R168 ;  /* 0x000000a8a7a87221 */ /* 0x004fc60000000000 */
[----:B------:R-:W-:Y:S05]  /*3c50*/  @!P0 BRA `(.L_x_57) ;  /* 0x0000000000d08947 */ /* 0x000fea0003800000 */
[----:B------:R-:W-:-:S04]  /*3c60*/  FADD R165, R202, -R165 ;  /* 0x800000a5caa57221 */ /* 0x000fc80000000000 */
[----:B------:R-:W-:-:S06]  /*3c70*/  FMUL R165, R165, 1.4426950216293334961 ;  /* 0x3fb8aa3ba5a57820 */ /* 0x000fcc0000400000 */
[----:B------:R-:W2:Y:S02]  /*3c80*/  MUFU.EX2 R165, R165 ;  /* 0x000000a500a57308 */ /* 0x000ea40000000800 */
[-C--:B--2---:R-:W-:Y:S01]  /*3c90*/  FFMA R168, R203, R165.reuse, R168 ;  /* 0x000000a5cba87223 */ /* 0x084fe200000000a8 */
[-C--:B------:R-:W-:Y:S01]  /*3ca0*/  FMUL R141, R141, R165.reuse ;  /* 0x000000a58d8d7220 */ /* 0x080fe20000400000 */
        /* <DEDUP_REMOVED lines=46> */
[----:B------:R-:W-:-:S07]  /*3f90*/  FMUL R133, R133, R165 ;  /* 0x000000a585857220 */ /* 0x000fce0000400000 */
.L_x_57:
[----:B------:R-:W-:Y:S05]  /*3fa0*/  BSYNC.RECONVERGENT B1 ;  /* 0x0000000000017941 */ /* 0x000fea0003800200 */
.L_x_56:
[----:B------:R-:W-:Y:S02]  /*3fb0*/  IMAD.MOV.U32 R202, RZ, RZ, R164 ;  /* 0x000000ffffca7224 */ /* 0x000fe400078e00a4 */
[----:B------:R-:W-:-:S07]  /*3fc0*/  IMAD.MOV.U32 R203, RZ, RZ, R168 ;  /* 0x000000ffffcb7224 */ /* 0x000fce00078e00a8 */
.L_x_54:
[----:B------:R-:W-:Y:S05]  /*3fd0*/  BSYNC B0 ;  /* 0x0000000000007941 */ /* 0x000fea0003800000 */
.L_x_53:
[----:B------:R-:W-:-:S04]  /*3fe0*/  IMAD.U32 R165, R7, -0x80000000, RZ ;  /* 0x8000000007a57824 */ /* 0x000fc800078e00ff */
[----:B------:R-:W2:Y:S02]  /*3ff0*/  SYNCS.PHASECHK.TRANS64.TRYWAIT P0, [R2+URZ+0x10], R165 ;  /* 0x000010a5020075a7 */ /* 0x000ea400080011ff */
[----:B--2---:R-:W-:Y:S05]  /*4000*/  @P0 BRA `(.L_x_58) ;  /* 0x0000000000080947 */ /* 0x004fea0003800000 */
[----:B------:R-:W2:Y:S02]  /*4010*/  SYNCS.PHASECHK.TRANS64.TRYWAIT P0, [R2+URZ+0x10], R165 ;  /* 0x000010a5020075a7 */ /* 0x000ea400080011ff */
[----:B--2---:R-:W-:Y:S05]  /*4020*/  @!P0 BRA `(.L_x_59) ;  /* 0x0000002000b48947 */ /* 0x004fea0003800000 */
.L_x_58:
[----:B------:R-:W-:Y:S01]  /*4030*/  IMAD R164, R0, 0x80, R0 ;  /* 0x0000008000a47824 */ /* 0x000fe200078e0200 */
[----:B------:R-:W-:Y:S05]  /*4040*/  WARPSYNC.ALL ;  /* 0x0000000000007948 */ /* 0x000fea0003800000 */
[----:B------:R-:W-:Y:S01]  /*4050*/  NOP ;  /* 0x0000000000007918 */ /* 0x000fe20000000000 */
[----:B--2---:R-:W-:Y:S01]  /*4060*/  LOP3.LUT R165, R164, 0x790, RZ, 0xc0, !PT ;  /* 0x00000790a4a57812 */ /* 0x004fe200078ec0ff */
[----:B------:R-:W-:Y:S01]  /*4070*/  VIADD R201, R201, 0x1 ;  /* 0x00000001c9c97836 */ /* 0x000fe20000000000 */
[----:B------:R-:W-:Y:S02]  /*4080*/  F2FP.F16.F32.PACK_AB R131, R131, R130 ;  /* 0x000000828383723e */ /* 0x000fe400000000ff */
[----:B------:R-:W-:Y:S01]  /*4090*/  F2FP.F16.F32.PACK_AB R130, R129, R128 ;  /* 0x000000808182723e */ /* 0x000fe200000000ff */
[----:B------:R-:W-:Y:S01]  /*40a0*/  IMAD.IADD R165, R2, 0x1, R165 ;  /* 0x0000000102a57824 */ /* 0x000fe200078e02a5 */
[----:B------:R-:W-:-:S02]  /*40b0*/  F2FP.F16.F32.PACK_AB R129, R179, R178 ;  /* 0x000000b2b381723e */ /* 0x000fc400000000ff */
[----:B------:R-:W-:Y:S01]  /*40c0*/  F2FP.F16.F32.PACK_AB R128, R177, R176 ;  /* 0x000000b0b180723e */ /* 0x000fe200000000ff */
[----:B------:R-:W-:Y:S01]  /*40d0*/  VIADD R212, R165, 0x4880 ;  /* 0x00004880a5d47836 */ /* 0x000fe20000000000 */
[----:B------:R-:W-:Y:S01]  /*40e0*/  F2FP.F16.F32.PACK_AB R163, R163, R162 ;  /* 0x000000a2a3a3723e */ /* 0x000fe200000000ff */
[----:B------:R-:W-:Y:S01]  /*40f0*/  VIADD R210, R165, 0x48a0 ;  /* 0x000048a0a5d27836 */ /* 0x000fe20000000000 */
[----:B------:R-:W-:Y:S01]  /*4100*/  F2FP.F16.F32.PACK_AB R162, R161, R160 ;  /* 0x000000a0a1a2723e */ /* 0x000fe200000000ff */
[C---:B------:R-:W-:Y:S01]  /*4110*/  VIADD R211, R165.reuse, 0x48c0 ;  /* 0x000048c0a5d37836 */ /* 0x040fe20000000000 */
[----:B-1----:R-:W-:Y:S01]  /*4120*/  SHF.R.U32.HI R167, RZ, 0x3, R212 ;  /* 0x00000003ffa77819 */ /* 0x002fe200000116d4 */
[----:B------:R-:W-:Y:S01]  /*4130*/  VIADD R209, R165, 0x48e0 ;  /* 0x000048e0a5d17836 */ /* 0x000fe20000000000 */
[----:B------:R-:W-:Y:S02]  /*4140*/  F2FP.F16.F32.PACK_AB R161, R83, R82 ;  /* 0x0000005253a1723e */ /* 0x000fe400000000ff */
[----:B------:R-:W-:-:S02]  /*4150*/  LOP3.LUT R212, R212, 0x70, R167, 0x78, !PT ;  /* 0x00000070d4d47812 */ /* 0x000fc400078e78a7 */
[----:B------:R-:W-:Y:S02]  /*4160*/  SHF.R.U32.HI R167, RZ, 0x3, R210 ;  /* 0x00000003ffa77819 */ /* 0x000fe400000116d2 */
[----:B------:R-:W-:Y:S01]  /*4170*/  SHF.R.U32.HI R164, RZ, 0x3, R211 ;  /* 0x00000003ffa47819 */ /* 0x000fe200000116d3 */
[----:B------:R-:W1:Y:S01]  /*4180*/  LDSM.16.MT88.4 R172, [R212] ;  /* 0x00000000d4ac783b */ /* 0x000e620000004200 */
[----:B------:R-:W-:Y:S02]  /*4190*/  LOP3.LUT R210, R210, 0x70, R167, 0x78, !PT ;  /* 0x00000070d2d27812 */ /* 0x000fe400078e78a7 */
[----:B------:R-:W-:Y:S01]  /*41a0*/  SHF.R.U32.HI R180, RZ, 0x3, R209 ;  /* 0x00000003ffb47819 */ /* 0x000fe200000116d1 */
[----:B------:R-:W-:Y:S01]  /*41b0*/  LDSM.16.MT88.4 R192, [R212+0x1000] ;  /* 0x00100000d4c0783b */ /* 0x000fe20000004200 */
[----:B------:R-:W-:Y:S02]  /*41c0*/  LOP3.LUT R211, R211, 0x70, R164, 0x78, !PT ;  /* 0x00000070d3d37812 */ /* 0x000fe400078e78a4 */
[----:B------:R-:W-:Y:S01]  /*41d0*/  LOP3.LUT R209, R209, 0x70, R180, 0x78, !PT ;  /* 0x00000070d1d17812 */ /* 0x000fe200078e78b4 */
[----:B------:R-:W2:Y:S01]  /*41e0*/  LDSM.16.MT88.4 R168, [R210] ;  /* 0x00000000d2a8783b */ /* 0x000ea20000004200 */
[----:B------:R-:W-:-:S02]  /*41f0*/  F2FP.F16.F32.PACK_AB R160, R81, R80 ;  /* 0x0000005051a0723e */ /* 0x000fc400000000ff */
[----:B------:R-:W-:Y:S01]  /*4200*/  PLOP3.LUT P0, PT, PT, PT, PT, 0x80, 0x8 ;  /* 0x000000000008781c */ /* 0x000fe20003f0f070 */
[----:B------:R-:W3:Y:S01]  /*4210*/  LDSM.16.MT88.4 R164, [R211] ;  /* 0x00000000d3a4783b */ /* 0x000ee20000004200 */
[----:B------:R-:W-:-:S03]  /*4220*/  LOP3.LUT R7, R7, 0x1, RZ, 0x3c, !PT ;  /* 0x0000000107077812 */ /* 0x000fc600078e3cff */
[----:B------:R-:W4:Y:S04]  /*4230*/  LDSM.16.MT88.4 R180, [R211+0x1000] ;  /* 0x00100000d3b4783b */ /* 0x000f280000004200 */
[----:B------:R-:W-:Y:S04]  /*4240*/  LDSM.16.MT88.4 R176, [R210+0x2000] ;  /* 0x00200000d2b0783b */ /* 0x000fe80000004200 */
[----:B------:R-:W-:Y:S04]  /*4250*/  LDSM.16.MT88.4 R196, [R209] ;  /* 0x00000000d1c4783b */ /* 0x000fe80000004200 */
[----:B------:R-:W-:Y:S04]  /*4260*/  LDSM.16.MT88.4 R188, [R210+0x1000] ;  /* 0x00100000d2bc783b */ /* 0x000fe80000004200 */
[----:B------:R-:W-:Y:S04]  /*4270*/  LDSM.16.MT88.4 R184, [R209+0x1000] ;  /* 0x00100000d1b8783b */ /* 0x000fe80000004200 */
[----:B------:R-:W-:Y:S01]  /*4280*/  LDSM.16.MT88.4 R80, [R210+0x1800] ;  /* 0x00180000d250783b */ /* 0x000fe20000004200 */
[C---:B-1----:R-:W-:Y:S08]  /*4290*/  HMMA.16816.F32 R140, R128.reuse, R172, R140 ;  /* 0x000000ac808c723c */ /* 0x042ff0000000188c */
[C---:B------:R-:W-:Y:S01]  /*42a0*/  HMMA.16816.F32 R92, R128.reuse, R174, R92 ;  /* 0x000000ae805c723c */ /* 0x040fe2000000185c */
[----:B------:R-:W1:Y:S07]  /*42b0*/  LDSM.16.MT88.4 R172, [R212+0x2000] ;  /* 0x00200000d4ac783b */ /* 0x000e6e0000004200 */
[C---:B--2---:R-:W-:Y:S08]  /*42c0*/  HMMA.16816.F32 R76, R128.reuse, R168, R76 ;  /* 0x000000a8804c723c */ /* 0x044ff0000000184c */
[C---:B------:R-:W-:Y:S01]  /*42d0*/  HMMA.16816.F32 R8, R128.reuse, R170, R8 ;  /* 0x000000aa8008723c */ /* 0x040fe20000001808 */
[----:B------:R-:W2:Y:S07]  /*42e0*/  LDSM.16.MT88.4 R168, [R211+0x2000] ;  /* 0x00200000d3a8783b */ /* 0x000eae0000004200 */
[C---:B---3--:R-:W-:Y:S08]  /*42f0*/  HMMA.16816.F32 R124, R128.reuse, R164, R124 ;  /* 0x000000a4807c723c */ /* 0x048ff0000000187c */
[C---:B------:R-:W-:Y:S01]  /*4300*/  HMMA.16816.F32 R96, R128.reuse, R166, R96 ;  /* 0x000000a68060723c */ /* 0x040fe20000001860 */
[----:B------:R-:W3:Y:S07]  /*4310*/  LDSM.16.MT88.4 R164, [R209+0x2000] ;  /* 0x00200000d1a4783b */ /* 0x000eee0000004200 */
[C---:B----4-:R-:W-:Y:S08]  /*4320*/  HMMA.16816.F32 R108, R128.reuse, R180, R108 ;  /* 0x000000b4806c723c */ /* 0x050ff0000000186c */
[C---:B------:R-:W-:Y:S01]  /*4330*/  HMMA.16816.F32 R136, R128.reuse, R182, R136 ;  /* 0x000000b68088723c */ /* 0x040fe20000001888 */
[----:B------:R-:W4:Y:S07]  /*4340*/  LDSM.16.MT88.4 R180, [R212+0x800] ;  /* 0x00080000d4b4783b */ /* 0x000f2e0000004200 */
[C---:B-1----:R-:W-:Y:S08]  /*4350*/  HMMA.16816.F32 R16, R128.reuse, R172, R16 ;  /* 0x000000ac8010723c */ /* 0x042ff00000001810 */
[C---:B------:R-:W-:Y:S01]  /*4360*/  HMMA.16816.F32 R12, R128.reuse, R174, R12 ;  /* 0x000000ae800c723c */ /* 0x040fe2000000180c */
[----:B------:R-:W-:Y:S07]  /*4370*/  LDSM.16.MT88.4 R172, [R211+0x800] ;  /* 0x00080000d3ac783b */ /* 0x000fee0000004200 */
[C---:B------:R-:W-:Y:S08]  /*4380*/  HMMA.16816.F32 R120, R128.reuse, R176, R120 ;  /* 0x000000b08078723c */ /* 0x040ff00000001878 */
[C---:B------:R-:W-:Y:S01]  /*4390*/  HMMA.16816.F32 R112, R128.reuse, R178, R112 ;  /* 0x000000b28070723c */ /* 0x040fe20000001870 */
[----:B------:R-:W1:Y:S07]  /*43a0*/  LDSM.16.MT88.4 R176, [R212+0x2800] ;  /* 0x00280000d4b0783b */ /* 0x000e6e0000004200 */
[C---:B--2---:R-:W-:Y:S08]  /*43b0*/  HMMA.16816.F32 R68, R128.reuse, R168, R68 ;  /* 0x000000a88044723c */ /* 0x044ff00000001844 */
[C---:B------:R-:W-:Y:S01]  /*43c0*/  HMMA.16816.F32 R72, R128.reuse, R170, R72 ;  /* 0x000000aa8048723c */ /* 0x040fe20000001848 */
[----:B------:R-:W2:Y:S07]  /*43d0*/  LDSM.16.MT88.4 R168, [R211+0x1800] ;  /* 0x00180000d3a8783b */ /* 0x000eae0000004200 */
[C---:B------:R-:W-:Y:S08]  /*43e0*/  HMMA.16816.F32 R84, R128.reuse, R196, R84 ;  /* 0x000000c48054723c */ /* 0x040ff00000001854 */
[C---:B------:R-:W-:Y:S08]  /*43f0*/  HMMA.16816.F32 R88, R128.reuse, R198, R88 ;  /* 0x000000c68058723c */ /* 0x040ff00000001858 */
[C---:B------:R-:W-:Y:S08]  /*4400*/  HMMA.16816.F32 R100, R128.reuse, R192, R100 ;  /* 0x000000c08064723c */ /* 0x040ff00000001864 */
[C---:B------:R-:W-:Y:S08]  /*4410*/  HMMA.16816.F32 R116, R128.reuse, R194, R116 ;  /* 0x000000c28074723c */ /* 0x040ff00000001874 */
[C---:B------:R-:W-:Y:S08]  /*4420*/  HMMA.16816.F32 R144, R128.reuse, R188, R144 ;  /* 0x000000bc8090723c */ /* 0x040ff00000001890 */
[C---:B------:R-:W-:Y:S01]  /*4430*/  HMMA.16816.F32 R148, R128.reuse, R190, R148 ;  /* 0x000000be8094723c */ /* 0x040fe20000001894 */
[----:B------:R-:W-:Y:S07]  /*4440*/  LDSM.16.MT88.4 R188, [R211+0x2800] ;  /* 0x00280000d3bc783b */ /* 0x000fee0000004200 */
[C---:B------:R-:W-:Y:S08]  /*4450*/  HMMA.16816.F32 R152, R128.reuse, R184, R152 ;  /* 0x000000b88098723c */ /* 0x040ff00000001898 */
[C---:B------:R-:W-:Y:S01]  /*4460*/  HMMA.16816.F32 R156, R128.reuse, R186, R156 ;  /* 0x000000ba809c723c */ /* 0x040fe2000000189c */
[----:B------:R-:W5:Y:S07]  /*4470*/  LDSM.16.MT88.4 R184, [R212+0x1800] ;  /* 0x00180000d4b8783b */ /* 0x000f6e0000004200 */
[C---:B---3--:R-:W-:Y:S08]  /*4480*/  HMMA.16816.F32 R104, R128.reuse, R164, R104 ;  /* 0x000000a48068723c */ /* 0x048ff00000001868 */
[----:B------:R-:W-:Y:S01]  /*4490*/  HMMA.16816.F32 R132, R128, R166, R132 ;  /* 0x000000a68084723c */ /* 0x000fe20000001884 */
[----:B------:R-:W-:Y:S04]  /*44a0*/  LDSM.16.MT88.4 R128, [R210+0x2800] ;  /* 0x00280000d280783b */ /* 0x000fe80000004200 */
[----:B------:R-:W-:Y:S03]  /*44b0*/  LDSM.16.MT88.4 R164, [R209+0x2800] ;  /* 0x00280000d1a4783b */ /* 0x000fe60000004200 */
[C---:B----4-:R-:W-:Y:S08]  /*44c0*/  HMMA.16816.F32 R140, R160.reuse, R180, R140 ;  /* 0x000000b4a08c723c */ /* 0x050ff0000000188c */
[C---:B------:R-:W-:Y:S01]  /*44d0*/  HMMA.16816.F32 R92, R160.reuse, R182, R92 ;  /* 0x000000b6a05c723c */ /* 0x040fe2000000185c */
[----:B------:R-:W3:Y:S07]  /*44e0*/  LDSM.16.MT88.4 R180, [R210+0x800] ;  /* 0x00080000d2b4783b */ /* 0x000eee0000004200 */
[C---:B-1----:R-:W-:Y:S08]  /*44f0*/  HMMA.16816.F32 R16, R160.reuse, R176, R16 ;  /* 0x000000b0a010723c */ /* 0x042ff00000001810 */
[C---:B------:R-:W-:Y:S01]  /*4500*/  HMMA.16816.F32 R12, R160.reuse, R178, R12 ;  /* 0x000000b2a00c723c */ /* 0x040fe2000000180c */
[----:B------:R-:W1:Y:S07]  /*4510*/  LDSM.16.MT88.4 R176, [R209+0x800] ;  /* 0x00080000d1b0783b */ /* 0x000e6e0000004200 */
[C---:B------:R-:W-:Y:S08]  /*4520*/  HMMA.16816.F32 R124, R160.reuse, R172, R124 ;  /* 0x000000aca07c723c */ /* 0x040ff0000000187c */
[C---:B------:R-:W-:Y:S01]  /*4530*/  HMMA.16816.F32 R96, R160.reuse, R174, R96 ;  /* 0x000000aea060723c */ /* 0x040fe20000001860 */
[----:B------:R-:W4:Y:S07]  /*4540*/  LDSM.16.MT88.4 R172, [R209+0x1800] ;  /* 0x00180000d1ac783b */ /* 0x000f2e0000004200 */
[----:B--2---:R-:W-:Y:S01]  /*4550*/  HMMA.16816.F32 R108, R160, R168, R108 ;  /* 0x000000a8a06c723c */ /* 0x004fe2000000186c */
[----:B------:R-:W-:-:S05]  /*4560*/  VIADD R169, R207, 0xffffffff ;  /* 0xffffffffcfa97836 */ /* 0x000fca0000000000 */
[C---:B------:R-:W-:Y:S01]  /*4570*/  ISETP.GE.AND P2, PT, R6.reuse, R169, PT ;  /* 0x000000a90600720c */ /* 0x040fe20003f46270 */
[----:B------:R-:W-:Y:S01]  /*4580*/  VIADD R6, R6, 0x1 ;  /* 0x0000000106067836 */ /* 0x000fe20000000000 */
[C---:B------:R-:W-:Y:S08]  /*4590*/  HMMA.16816.F32 R144, R160.reuse, R80, R144 ;  /* 0x00000050a090723c */ /* 0x040ff00000001890 */
[----:B------:R-:W-:Y:S01]  /*45a0*/  HMMA.16816.F32 R148, R160, R82, R148 ;  /* 0x00000052a094723c */ /* 0x000fe20000001894 */
[----:B------:R-:W-:-:S02]  /*45b0*/  @!P1 IMAD.MOV.U32 R83, RZ, RZ, 0x1 ;  /* 0x00000001ff539424 */ /* 0x000fc400078e00ff */
[----:B------:R-:W-:-:S04]  /*45c0*/  @!P2 IMAD.U32 R81, R5, -0x80000000, RZ ;  /* 0x800000000551a824 */ /* 0x000fc800078e00ff */
[----:B------:R2:W1:Y:S01]  /*45d0*/  @!P2 SYNCS.PHASECHK.TRANS64.TRYWAIT P0, [R2+URZ], R81 ;  /* 0x000000510200a5a7 */ /* 0x00046200080011ff */
[C---:B-----5:R-:W-:Y:S08]  /*45e0*/  HMMA.16816.F32 R100, R160.reuse, R184, R100 ;  /* 0x000000b8a064723c */ /* 0x060ff00000001864 */
[----:B------:R-:W-:Y:S01]  /*45f0*/  HMMA.16816.F32 R116, R160, R186, R116 ;  /* 0x000000baa074723c */ /* 0x000fe20000001874 */
[----:B------:R2:W-:Y:S01]  /*4600*/  @!P1 SYNCS.ARRIVE.TRANS64.ART0 RZ, [R2+URZ+0x18], R83 ;  /* 0x0000185302ff99a7 */ /* 0x0005e200085000ff */
[----:B------:R-:W-:-:S06]  /*4610*/  ISETP.NE.AND P1, PT, R201, RZ, PT ;  /* 0x000000ffc900720c */ /* 0x000fcc0003f25270 */
[C---:B------:R-:W-:Y:S08]  /*4620*/  HMMA.16816.F32 R136, R160.reuse, R170, R136 ;  /* 0x000000aaa088723c */ /* 0x040ff00000001888 */
[C---:B------:R-:W-:Y:S08]  /*4630*/  HMMA.16816.F32 R68, R160.reuse, R188, R68 ;  /* 0x000000bca044723c */ /* 0x040ff00000001844 */
[C---:B------:R-:W-:Y:S08]  /*4640*/  HMMA.16816.F32 R72, R160.reuse, R190, R72 ;  /* 0x000000bea048723c */ /* 0x040ff00000001848 */
[C---:B---3--:R-:W-:Y:S08]  /*4650*/  HMMA.16816.F32 R76, R160.reuse, R180, R76 ;  /* 0x000000b4a04c723c */ /* 0x048ff0000000184c */
[C---:B------:R-:W-:Y:S08]  /*4660*/  HMMA.16816.F32 R8, R160.reuse, R182, R8 ;  /* 0x000000b6a008723c */ /* 0x040ff00000001808 */
[C---:B------:R-:W-:Y:S08]  /*4670*/  HMMA.16816.F32 R120, R160.reuse, R128, R120 ;  /* 0x00000080a078723c */ /* 0x040ff00000001878 */
[C---:B------:R-:W-:Y:S08]  /*4680*/  HMMA.16816.F32 R112, R160.reuse, R130, R112 ;  /* 0x00000082a070723c */ /* 0x040ff00000001870 */
[C---:B-1----:R-:W-:Y:S08]  /*4690*/  HMMA.16816.F32 R84, R160.reuse, R176, R84 ;  /* 0x000000b0a054723c */ /* 0x042ff00000001854 */
[C---:B------:R-:W-:Y:S08]  /*46a0*/  HMMA.16816.F32 R88, R160.reuse, R178, R88 ;  /* 0x000000b2a058723c */ /* 0x040ff00000001858 */
[C---:B----4-:R-:W-:Y:S08]  /*46b0*/  HMMA.16816.F32 R152, R160.reuse, R172, R152 ;  /* 0x000000aca098723c */ /* 0x050ff00000001898 */
[C---:B------:R-:W-:Y:S08]  /*46c0*/  HMMA.16816.F32 R156, R160.reuse, R174, R156 ;  /* 0x000000aea09c723c */ /* 0x040ff0000000189c */
[C---:B------:R-:W-:Y:S08]  /*46d0*/  HMMA.16816.F32 R104, R160.reuse, R164, R104 ;  /* 0x000000a4a068723c */ /* 0x040ff00000001868 */
[----:B------:R-:W-:Y:S01]  /*46e0*/  HMMA.16816.F32 R132, R160, R166, R132 ;  /* 0x000000a6a084723c */ /* 0x000fe20000001884 */
[----:B------:R-:W-:-:S04]  /*46f0*/  NOP ;  /* 0x0000000000007918 */ /* 0x000fc80000000000 */
[----:B--2---:R-:W-:-:S15]  /*4700*/  @P1 BRA `(.L_x_60) ;  /* 0xffffffdc00d81947 */ /* 0x004fde000383ffff */
.L_x_35:
[----:B------:R-:W-:Y:S01]  /*4710*/  SHF.R.U32.HI R3, RZ, 0x1, R0 ;  /* 0x00000001ff037819 */ /* 0x000fe20000011600 */
[C---:B--2---:R-:W-:Y:S01]  /*4720*/  IMAD.SHL.U32 R5, R0.reuse, 0x20, RZ ;  /* 0x0000002000057824 */ /* 0x044fe200078e00ff */
[----:B------:R-:W-:Y:S01]  /*4730*/  F2FP.F16.F32.PACK_AB R23, R11, R10 ;  /* 0x0000000a0b17723e */ /* 0x000fe200000000ff */
[----:B------:R-:W-:Y:S01]  /*4740*/  IMAD.MOV.U32 R22, RZ, RZ, R8 ;  /* 0x000000ffff167224 */ /* 0x000fe200078e0008 */
[----:B-1----:R-:W1:Y:S01]  /*4750*/  S2R R45, SR_CTAID.Y ;  /* 0x00000000002d7919 */ /* 0x002e620000002600 */
[C---:B------:R-:W-:Y:S01]  /*4760*/  IMAD R4, R0.reuse, 0x40, R3 ;  /* 0x0000004000047824 */ /* 0x040fe200078e0203 */
[----:B------:R-:W-:Y:S01]  /*4770*/  LOP3.LUT R3, R5, 0x1e0, RZ, 0xc0, !PT ;  /* 0x000001e005037812 */ /* 0x000fe200078ec0ff */
[----:B------:R-:W-:Y:S01]  /*4780*/  BSSY.RECONVERGENT B0, `(.L_x_61) ;  /* 0x0000067000007945 */ /* 0x000fe20003800200 */
[----:B------:R-:W-:Y:S01]  /*4790*/  ISETP.GE.U32.AND P0, PT, R0, 0x10, PT ;  /* 0x000000100000780c */ /* 0x000fe20003f06070 */
[----:B------:R-:W-:Y:S01]  /*47a0*/  IMAD.MOV.U32 R43, RZ, RZ, R9 ;  /* 0x000000ffff2b7224 */ /* 0x000fe200078e0009 */
[----:B------:R-:W-:Y:S01]  /*47b0*/  LOP3.LUT R4, R4, 0x3c8, RZ, 0xc0, !PT ;  /* 0x000003c804047812 */ /* 0x000fe200078ec0ff */
[----:B------:R-:W-:Y:S01]  /*47c0*/  IMAD.MOV.U32 R40, RZ, RZ, R96 ;  /* 0x000000ffff287224 */ /* 0x000fe200078e0060 */
[----:B------:R-:W-:Y:S01]  /*47d0*/  F2FP.F16.F32.PACK_AB R7, R95, R94 ;  /* 0x0000005e5f07723e */ /* 0x000fe200000000ff */
[----:B------:R-:W-:Y:S01]  /*47e0*/  IMAD.MOV.U32 R41, RZ, RZ, R97 ;  /* 0x000000ffff297224 */ /* 0x000fe200078e0061 */
[----:B------:R-:W-:Y:S01]  /*47f0*/  F2FP.F16.F32.PACK_AB R5, R143, R142 ;  /* 0x0000008e8f05723e */ /* 0x000fe200000000ff */
[----:B------:R-:W-:Y:S01]  /*4800*/  IMAD.IADD R3, R4, 0x1, -R3 ;  /* 0x0000000104037824 */ /* 0x000fe200078e0a03 */
[----:B------:R-:W-:Y:S01]  /*4810*/  F2FP.F16.F32.PACK_AB R21, R79, R78 ;  /* 0x0000004e4f15723e */ /* 0x000fe200000000ff */
[----:B------:R-:W-:-:S02]  /*4820*/  IMAD.MOV.U32 R38, RZ, RZ, R88 ;  /* 0x000000ffff267224 */ /* 0x000fc400078e0058 */
[----:B------:R-:W-:Y:S01]  /*4830*/  IMAD.MOV.U32 R39, RZ, RZ, R89 ;  /* 0x000000ffff277224 */ /* 0x000fe200078e0059 */
[----:B------:R-:W-:Y:S01]  /*4840*/  IADD3 R3, PT, PT, R2, R3, R3 ;  /* 0x0000000302037210 */ /* 0x000fe20007ffe003 */
[----:B------:R-:W-:Y:S02]  /*4850*/  IMAD.MOV.U32 R26, RZ, RZ, R116 ;  /* 0x000000ffff1a7224 */ /* 0x000fe400078e0074 */
[----:B------:R-:W-:Y:S02]  /*4860*/  IMAD.MOV.U32 R27, RZ, RZ, R117 ;  /* 0x000000ffff1b7224 */ /* 0x000fe400078e0075 */
[C---:B------:R-:W-:Y:S02]  /*4870*/  VIADD R4, R3.reuse, 0x80 ;  /* 0x0000008003047836 */ /* 0x040fe40000000000 */
[----:B------:R-:W-:Y:S02]  /*4880*/  VIADD R10, R3, 0xa0 ;  /* 0x000000a0030a7836 */ /* 0x000fe40000000000 */
[----:B------:R-:W-:Y:S01]  /*4890*/  IMAD.MOV.U32 R24, RZ, RZ, R148 ;  /* 0x000000ffff187224 */ /* 0x000fe200078e0094 */
[----:B------:R-:W-:Y:S01]  /*48a0*/  SHF.R.U32.HI R3, RZ, 0x3, R4 ;  /* 0x00000003ff037819 */ /* 0x000fe20000011604 */
[----:B------:R-:W-:Y:S01]  /*48b0*/  IMAD.MOV.U32 R25, RZ, RZ, R149 ;  /* 0x000000ffff197224 */ /* 0x000fe200078e0095 */
[----:B------:R-:W-:Y:S01]  /*48c0*/  SHF.R.U32.HI R11, RZ, 0x3, R10 ;  /* 0x00000003ff0b7819 */ /* 0x000fe2000001160a */
[----:B------:R-:W-:Y:S01]  /*48d0*/  IMAD.MOV.U32 R36, RZ, RZ, R16 ;  /* 0x000000ffff247224 */ /* 0x000fe200078e0010 */
[----:B------:R-:W-:Y:S01]  /*48e0*/  LOP3.LUT R8, R4, 0x30, R3, 0x78, !PT ;  /* 0x0000003004087812 */ /* 0x000fe200078e7803 */
[----:B------:R-:W-:Y:S01]  /*48f0*/  IMAD.MOV.U32 R37, RZ, RZ, R17 ;  /* 0x000000ffff257224 */ /* 0x000fe200078e0011 */
[----:B------:R-:W2:Y:S01]  /*4900*/  S2R R4, SR_CTAID.X ;  /* 0x0000000000047919 */ /* 0x000ea20000002500 */
[----:B------:R-:W-:Y:S01]  /*4910*/  LOP3.LUT R10, R10, 0x30, R11, 0x78, !PT ;  /* 0x000000300a0a7812 */ /* 0x000fe200078e780b */
[----:B------:R-:W-:-:S02]  /*4920*/  IMAD.MOV.U32 R34, RZ, RZ, R12 ;  /* 0x000000ffff227224 */ /* 0x000fc400078e000c */
[----:B------:R-:W-:Y:S02]  /*4930*/  IMAD.MOV.U32 R35, RZ, RZ, R13 ;  /* 0x000000ffff237224 */ /* 0x000fe400078e000d */
[----:B------:R-:W-:Y:S02]  /*4940*/  IMAD.MOV.U32 R32, RZ, RZ, R112 ;  /* 0x000000ffff207224 */ /* 0x000fe400078e0070 */
[----:B------:R-:W-:Y:S02]  /*4950*/  IMAD.MOV.U32 R33, RZ, RZ, R113 ;  /* 0x000000ffff217224 */ /* 0x000fe400078e0071 */
[----:B------:R-:W-:Y:S02]  /*4960*/  IMAD.MOV.U32 R30, RZ, RZ, R72 ;  /* 0x000000ffff1e7224 */ /* 0x000fe400078e0048 */
[----:B------:R-:W-:Y:S02]  /*4970*/  IMAD.MOV.U32 R31, RZ, RZ, R73 ;  /* 0x000000ffff1f7224 */ /* 0x000fe400078e0049 */
[----:B------:R-:W-:-:S02]  /*4980*/  IMAD.MOV.U32 R28, RZ, RZ, R132 ;  /* 0x000000ffff1c7224 */ /* 0x000fc400078e0084 */
[----:B------:R-:W-:Y:S01]  /*4990*/  IMAD.MOV.U32 R29, RZ, RZ, R133 ;  /* 0x000000ffff1d7224 */ /* 0x000fe200078e0085 */
[----:B-1----:R-:W-:Y:S06]  /*49a0*/  @P0 BRA `(.L_x_62) ;  /* 0x0000000400100947 */ /* 0x002fec0003800000 */
[----:B--2---:R-:W-:Y:S01]  /*49b0*/  IMAD R4, R4, 0x4, R45 ;  /* 0x0000000404047824 */ /* 0x004fe200078e022d */
[----:B------:R-:W1:Y:S01]  /*49c0*/  LDCU.128 UR8, c[0x0][0x580] ;  /* 0x0000b000ff0877ac */ /* 0x000e620008000c00 */
[----:B------:R-:W-:Y:S01]  /*49d0*/  SHF.R.U32.HI R3, RZ, 0x2, R0 ;  /* 0x00000002ff037819 */ /* 0x000fe20000011600 */
[----:B------:R-:W-:Y:S01]  /*49e0*/  IMAD.SHL.U32 R206, R206, 0x10, RZ ;  /* 0x00000010cece7824 */ /* 0x000fe200078e00ff */
[----:B------:R-:W-:Y:S01]  /*49f0*/  FSETP.NE.AND P0, PT, R203, RZ, PT ;  /* 0x000000ffcb00720b */ /* 0x000fe20003f05000 */
[----:B------:R-:W-:Y:S02]  /*4a00*/  IMAD.SHL.U32 R0, R4, 0x4, RZ ;  /* 0x0000000404007824 */ /* 0x000fe400078e00ff */
[----:B------:R-:W-:-:S03]  /*4a10*/  IMAD.MOV.U32 R4, RZ, RZ, 0x3f800000 ;  /* 0x3f800000ff047424 */ /* 0x000fc600078e00ff */
[----:B------:R-:W-:Y:S02]  /*4a20*/  IADD3 R6, P1, P2, R206, R0, R3 ;  /* 0x00000000ce067210 */ /* 0x000fe40007a3e003 */
[----:B------:R-:W-:Y:S02]  /*4a30*/  SHF.R.S32.HI R3, RZ, 0x1f, R206 ;  /* 0x0000001fff037819 */ /* 0x000fe400000114ce */
[----:B------:R-:W-:Y:S01]  /*4a40*/  SHF.R.S32.HI R0, RZ, 0x1f, R0 ;  /* 0x0000001fff007819 */ /* 0x000fe20000011400 */
[----:B------:R-:W-:Y:S02]  /*4a50*/  IMAD.SHL.U32 R16, R6, 0x4, RZ ;  /* 0x0000000406107824 */ /* 0x000fe400078e00ff */
[----:B------:R-:W2:Y:S01]  /*4a60*/  @P0 MUFU.RCP R4, R203 ;  /* 0x000000cb00040308 */ /* 0x000ea20000001000 */
[----:B------:R-:W-:Y:S02]  /*4a70*/  IADD3.X R3, PT, PT, R3, R0, RZ, P1, P2 ;  /* 0x0000000003037210 */ /* 0x000fe40000fe44ff */
[----:B-1----:R-:W-:-:S02]  /*4a80*/  IADD3 R12, P0, PT, R16, UR10, RZ ;  /* 0x0000000a100c7c10 */ /* 0x002fc4000ff1e0ff */
[----:B------:R-:W-:Y:S02]  /*4a90*/  SHF.L.U64.HI R0, R6, 0x2, R3 ;  /* 0x0000000206007819 */ /* 0x000fe40000010203 */
[----:B------:R-:W-:Y:S02]  /*4aa0*/  IADD3 R16, P1, PT, R16, UR8, RZ ;  /* 0x0000000810107c10 */ /* 0x000fe4000ff3e0ff */
[C---:B------:R-:W-:Y:S02]  /*4ab0*/  IADD3.X R13, PT, PT, R0.reuse, UR11, RZ, P0, !PT ;  /* 0x0000000b000d7c10 */ /* 0x040fe400087fe4ff */
[----:B------:R-:W-:-:S03]  /*4ac0*/  IADD3.X R17, PT, PT, R0, UR9, RZ, P1, !PT ;  /* 0x0000000900117c10 */ /* 0x000fc60008ffe4ff */
[----:B------:R1:W-:Y:S01]  /*4ad0*/  STG.E desc[UR6][R12.64], R202 ;  /* 0x000000ca0c007986 */ /* 0x0003e2000c101906 */
[----:B--2---:R-:W-:-:S03]  /*4ae0*/  FMUL R140, R4, R140 ;  /* 0x0000008c048c7220 */ /* 0x004fc60000400000 */
[----:B------:R1:W-:Y:S01]  /*4af0*/  STG.E desc[UR6][R16.64], R203 ;  /* 0x000000cb10007986 */ /* 0x0003e2000c101906 */
[C---:B------:R-:W-:Y:S01]  /*4b00*/  FMUL R141, R4.reuse, R141 ;  /* 0x0000008d048d7220 */ /* 0x040fe20000400000 */
        /* <DEDUP_REMOVED lines=45> */
[----:B-1----:R-:W-:-:S07]  /*4de0*/  FMUL R29, R4, R29 ;  /* 0x0000001d041d7220 */ /* 0x002fce0000400000 */
.L_x_62:
[----:B------:R-:W-:Y:S05]  /*4df0*/  BSYNC.RECONVERGENT B0 ;  /* 0x0000000000007941 */ /* 0x000fea0003800200 */
.L_x_61:
[----:B------:R1:W-:Y:S06]  /*4e00*/  MEMBAR.ALL.CTA ;  /* 0x0000000000007992 */ /* 0x0003ec0000008000 */
[----:B-1----:R-:W1:Y:S01]  /*4e10*/  FENCE.VIEW.ASYNC.S ;  /* 0x00000000000073c6 */ /* 0x002e620000000000 */
[----:B------:R-:W-:Y:S01]  /*4e20*/  IMAD.MOV.U32 R9, RZ, RZ, RZ ;  /* 0x000000ffff097224 */ /* 0x000fe200078e00ff */
[----:B------:R-:W-:Y:S01]  /*4e30*/  F2FP.F16.F32.PACK_AB R6, R93, R92 ;  /* 0x0000005c5d06723e */ /* 0x000fe200000000ff */
[----:B------:R-:W-:Y:S01]  /*4e40*/  IMAD.MOV.U32 R11, RZ, RZ, RZ ;  /* 0x000000ffff0b7224 */ /* 0x000fe200078e00ff */
[----:B--2---:R-:W-:Y:S01]  /*4e50*/  F2FP.F16.F32.PACK_AB R4, R141, R140 ;  /* 0x0000008c8d04723e */ /* 0x004fe200000000ff */
[----:B------:R-:W-:Y:S01]  /*4e60*/  BSSY.RECONVERGENT B0, `(.L_x_63) ;  /* 0x000001e000007945 */ /* 0x000fe20003800200 */
[----:B------:R-:W-:-:S02]  /*4e70*/  MOV R0, R8 ;  /* 0x0000000800007202 */ /* 0x000fc40000000f00 */
[----:B------:R-:W-:Y:S02]  /*4e80*/  MOV R3, R10 ;  /* 0x0000000a00037202 */ /* 0x000fe40000000f00 */
[----:B------:R-:W-:Y:S02]  /*4e90*/  F2FP.F16.F32.PACK_AB R22, R43, R22 ;  /* 0x000000162b16723e */ /* 0x000fe400000000ff */
[----:B------:R-:W-:Y:S01]  /*4ea0*/  F2FP.F16.F32.PACK_AB R20, R77, R76 ;  /* 0x0000004c4d14723e */ /* 0x000fe200000000ff */
[----:B-1----:R-:W-:Y:S01]  /*4eb0*/  BAR.SYNC.DEFER_BLOCKING 0x0 ;  /* 0x0000000000007b1d */ /* 0x002fe20000010000 */
[----:B------:R-:W-:-:S05]  /*4ec0*/  ISETP.NE.AND P2, PT, R208, RZ, PT ;  /* 0x000000ffd000720c */ /* 0x000fca0003f45270 */
[----:B------:R1:W-:Y:S04]  /*4ed0*/  STSM.16.M88.4 [R0], R4 ;  /* 0x0000000400007844 */ /* 0x0003e80000000200 */
[----:B------:R1:W-:Y:S01]  /*4ee0*/  STSM.16.M88.4 [R3], R20 ;  /* 0x0000001403007844 */ /* 0x0003e20000000200 */
[----:B------:R2:W-:Y:S06]  /*4ef0*/  MEMBAR.ALL.CTA ;  /* 0x0000000000007992 */ /* 0x0005ec0000008000 */
[----:B--2---:R-:W2:Y:S02]  /*4f00*/  FENCE.VIEW.ASYNC.S ;  /* 0x00000000000073c6 */ /* 0x004ea40000000000 */
[----:B--2---:R-:W-:Y:S06]  /*4f10*/  BAR.SYNC.DEFER_BLOCKING 0x0 ;  /* 0x0000000000007b1d */ /* 0x004fec0000010000 */
[----:B------:R-:W-:Y:S05]  /*4f20*/  @P2 BRA `(.L_x_64) ;  /* 0x0000000000442947 */ /* 0x000fea0003800000 */
[----:B------:R-:W2:Y:S01]  /*4f30*/  LDCU.64 UR8, c[0x0][0x348] ;  /* 0x00006900ff0877ac */ /* 0x000ea20008000a00 */
[----:B------:R-:W-:Y:S01]  /*4f40*/  R2UR UR20, R45 ;  /* 0x000000002d1472ca */ /* 0x000fe200000e0000 */
[----:B-1----:R-:W-:Y:S01]  /*4f50*/  VIADD R4, R2, 0x80 ;  /* 0x0000008002047836 */ /* 0x002fe20000000000 */
[----:B------:R-:W-:Y:S01]  /*4f60*/  PLOP3.LUT P1, PT, PT, PT, PT, 0x80, 0x8 ;  /* 0x000000000008781c */ /* 0x000fe20003f2f070 */
[----:B------:R-:W-:Y:S01]  /*4f70*/  UMOV UR17, URZ ;  /* 0x000000ff00117c82 */ /* 0x000fe20008000000 */
[----:B------:R-:W-:Y:S01]  /*4f80*/  UMOV UR18, URZ ;  /* 0x000000ff00127c82 */ /* 0x000fe20008000000 */
[----:B--2---:R-:W-:-:S04]  /*4f90*/  UIADD3 UR8, UP0, UPT, UR8, 0x180, URZ ;  /* 0x0000018008087890 */ /* 0x004fc8000ff1e0ff */
[----:B------:R-:W-:-:S12]  /*4fa0*/  UIADD3.X UR9, UPT, UPT, URZ, UR9, URZ, UP0, !UPT ;  /* 0x00000009ff097290 */ /* 0x000fd800087fe4ff */
.L_x_65:
[----:B------:R-:W-:Y:S02]  /*4fb0*/  PLOP3.LUT P0, PT, P0, P1, PT, 0xf2, 0x2f ;  /* 0x00000000002f781c */ /* 0x000fe40000703e72 */
[----:B------:R-:W-:Y:S01]  /*4fc0*/  @P1 R2UR P0, UR16, R4 ;  /* 0x00000000041012ca */ /* 0x000fe20000000000 */
[----:B------:R-:W-:-:S07]  /*4fd0*/  UMOV UR19, UR12 ;  /* 0x0000000c00137c82 */ /* 0x000fce0008000000 */
[----:B------:R-:W-:Y:S02]  /*4fe0*/  @P1 PLOP3.LUT P1, PT, P0, PT, PT, 0x80, 0x8 ;  /* 0x000000000008181c */ /* 0x000fe4000072f070 */
[----:B------:R-:W-:-:S03]  /*4ff0*/  PLOP3.LUT P0, PT, PT, PT, PT, 0x80, 0x8 ;  /* 0x000000000008781c */ /* 0x000fc60003f0f070 */
[----:B------:R1:W-:Y:S08]  /*5000*/  UTMASTG.4D [UR16], [UR8], desc[URZ] ;  /* 0x0000ff10080073b5 */ /* 0x0003f00008019000 */
[----:B-1----:R-:W-:Y:S05]  /*5010*/  @P1 BRA.U.ANY `(.L_x_65) ;  /* 0xfffffffd00e41947 */ /* 0x002fea000393ffff */
[----:B------:R0:W-:Y:S01]  /*5020*/  UTMACMDFLUSH ;  /* 0x00000000000079b7 */ /* 0x0001e20000000000 */
[----:B------:R-:W-:-:S04]  /*5030*/  DEPBAR.LE SB0, 0x2 ;  /* 0x000080800000791a */ /* 0x000fc80000000000 */
.L_x_64:
[----:B------:R-:W-:Y:S05]  /*5040*/  BSYNC.RECONVERGENT B0 ;  /* 0x0000000000007941 */ /* 0x000fea0003800200 */
.L_x_63:
[----:B------:R-:W-:Y:S01]  /*5050*/  BAR.SYNC.DEFER_BLOCKING 0x0 ;  /* 0x0000000000007b1d */ /* 0x000fe20000010000 */
[----:B-1----:R-:W-:Y:S02]  /*5060*/  IADD3 R4, P0, PT, R8, 0x400, RZ ;  /* 0x0000040008047810 */ /* 0x002fe40007f1e0ff */
[----:B------:R-:W-:Y:S02]  /*5070*/  IADD3 R6, P1, PT, R10, 0x400, RZ ;  /* 0x000004000a067810 */ /* 0x000fe40007f3e0ff */
[----:B------:R-:W-:Y:S01]  /*5080*/  F2FP.F16.F32.PACK_AB R99, R99, R98 ;  /* 0x000000626363723e */ /* 0x000fe200000000ff */
[----:B------:R-:W-:Y:S01]  /*5090*/  IMAD.X R5, RZ, RZ, RZ, P0 ;  /* 0x000000ffff057224 */ /* 0x000fe200000e06ff */
[----:B------:R-:W-:Y:S01]  /*50a0*/  F2FP.F16.F32.PACK_AB R97, R127, R126 ;  /* 0x0000007e7f61723e */ /* 0x000fe200000000ff */
[----:B------:R-:W-:Y:S01]  /*50b0*/  IMAD.X R7, RZ, RZ, RZ, P1 ;  /* 0x000000ffff077224 */ /* 0x000fe200008e06ff */
[----:B------:R-:W-:Y:S01]  /*50c0*/  F2FP.F16.F32.PACK_AB R91, R91, R90 ;  /* 0x0000005a5b5b723e */ /* 0x000fe200000000ff */
[----:B------:R-:W-:Y:S01]  /*50d0*/  BSSY.RECONVERGENT B0, `(.L_x_66) ;  /* 0x0000021000007945 */ /* 0x000fe20003800200 */
[----:B------:R-:W-:Y:S01]  /*50e0*/  MOV R12, R4 ;  /* 0x00000004000c7202 */ /* 0x000fe20000000f00 */
[----:B------:R-:W-:Y:S01]  /*50f0*/  VIADD R4, R8, 0x400 ;  /* 0x0000040008047836 */ /* 0x000fe20000000000 */
[----:B------:R-:W-:-:S02]  /*5100*/  F2FP.F16.F32.PACK_AB R96, R125, R124 ;  /* 0x0000007c7d60723e */ /* 0x000fc400000000ff */
[----:B------:R-:W-:Y:S02]  /*5110*/  F2FP.F16.F32.PACK_AB R98, R41, R40 ;  /* 0x000000282962723e */ /* 0x000fe400000000ff */
[----:B------:R-:W-:Y:S02]  /*5120*/  F2FP.F16.F32.PACK_AB R89, R87, R86 ;  /* 0x000000565759723e */ /* 0x000fe400000000ff */
[----:B------:R-:W-:Y:S01]  /*5130*/  MOV R13, R6 ;  /* 0x00000006000d7202 */ /* 0x000fe20000000f00 */
[----:B------:R-:W-:Y:S01]  /*5140*/  VIADD R6, R10, 0x400 ;  /* 0x000004000a067836 */ /* 0x000fe20000000000 */
[----:B------:R-:W-:Y:S02]  /*5150*/  F2FP.F16.F32.PACK_AB R88, R85, R84 ;  /* 0x000000545558723e */ /* 0x000fe400000000ff */
[----:B------:R-:W-:Y:S01]  /*5160*/  F2FP.F16.F32.PACK_AB R90, R39, R38 ;  /* 0x00000026275a723e */ /* 0x000fe200000000ff */
        /* <DEDUP_REMOVED lines=10> */
[----:B------:R-:W-:Y:S01]  /*5210*/  UMOV UR17, 0x20 ;  /* 0x0000002000117882 */ /* 0x000fe20000000000 */
[----:B------:R-:W-:Y:S01]  /*5220*/  UMOV UR18, URZ ;  /* 0x000000ff00127c82 */ /* 0x000fe20008000000 */
[----:B--2---:R-:W-:-:S04]  /*5230*/  UIADD3 UR8, UP0, UPT, UR8, 0x180, URZ ;  /* 0x0000018008087890 */ /* 0x004fc8000ff1e0ff */
[----:B------:R-:W-:-:S12]  /*5240*/  UIADD3.X UR9, UPT, UPT, URZ, UR9, URZ, UP0, !UPT ;  /* 0x00000009ff097290 */ /* 0x000fd800087fe4ff */
.L_x_68:
        /* <DEDUP_REMOVED lines=9> */
.L_x_67:
[----:B------:R-:W-:Y:S05]  /*52e0*/  BSYNC.RECONVERGENT B0 ;  /* 0x0000000000007941 */ /* 0x000fea0003800200 */
.L_x_66:
[----:B------:R-:W-:Y:S01]  /*52f0*/  BAR.SYNC.DEFER_BLOCKING 0x0 ;  /* 0x0000000000007b1d */ /* 0x000fe20000010000 */
[C---:B-1----:R-:W-:Y:S01]  /*5300*/  IADD3 R12, P0, PT, R8.reuse, 0x800, RZ ;  /* 0x00000800080c7810 */ /* 0x042fe20007f1e0ff */
[----:B------:R-:W-:Y:S01]  /*5310*/  VIADD R8, R8, 0x800 ;  /* 0x0000080008087836 */ /* 0x000fe20000000000 */
[C---:B------:R-:W-:Y:S01]  /*5320*/  IADD3 R16, P1, PT, R10.reuse, 0x800, RZ ;  /* 0x000008000a107810 */ /* 0x040fe20007f3e0ff */
[----:B------:R-:W-:Y:S01]  /*5330*/  VIADD R10, R10, 0x800 ;  /* 0x000008000a0a7836 */ /* 0x000fe20000000000 */
[----:B------:R-:W-:Y:S01]  /*5340*/  F2FP.F16.F32.PACK_AB R119, R119, R118 ;  /* 0x000000767777723e */ /* 0x000fe200000000ff */
[----:B------:R-:W-:Y:S01]  /*5350*/  IMAD.X R13, RZ, RZ, RZ, P0 ;  /* 0x000000ffff0d7224 */ /* 0x000fe200000e06ff */
[----:B------:R-:W-:Y:S01]  /*5360*/  F2FP.F16.F32.PACK_AB R117, R103, R102 ;  /* 0x000000666775723e */ /* 0x000fe200000000ff */
[----:B------:R-:W-:Y:S01]  /*5370*/  IMAD.X R17, RZ, RZ, RZ, P1 ;  /* 0x000000ffff117224 */ /* 0x000fe200008e06ff */
[----:B------:R-:W-:Y:S01]  /*5380*/  F2FP.F16.F32.PACK_AB R151, R151, R150 ;  /* 0x000000969797723e */ /* 0x000fe200000000ff */
[----:B------:R-:W-:Y:S01]  /*5390*/  BSSY.RECONVERGENT B0, `(.L_x_69) ;  /* 0x000001f000007945 */ /* 0x000fe20003800200 */
[----:B------:R-:W-:-:S02]  /*53a0*/  MOV R12, R12 ;  /* 0x0000000c000c7202 */ /* 0x000fc40000000f00 */
[----:B------:R-:W-:Y:S02]  /*53b0*/  F2FP.F16.F32.PACK_AB R116, R101, R100 ;  /* 0x000000646574723e */ /* 0x000fe400000000ff */
[----:B------:R-:W-:Y:S02]  /*53c0*/  F2FP.F16.F32.PACK_AB R118, R27, R26 ;  /* 0x0000001a1b76723e */ /* 0x000fe400000000ff */
[----:B------:R-:W-:Y:S02]  /*53d0*/  F2FP.F16.F32.PACK_AB R149, R147, R146 ;  /* 0x000000929395723e */ /* 0x000fe400000000ff */
[----:B------:R-:W-:Y:S02]  /*53e0*/  MOV R16, R16 ;  /* 0x0000001000107202 */ /* 0x000fe40000000f00 */
        /* <DEDUP_REMOVED lines=16> */
.L_x_71:
        /* <DEDUP_REMOVED lines=9> */
.L_x_70:
[----:B------:R-:W-:Y:S05]  /*5580*/  BSYNC.RECONVERGENT B0 ;  /* 0x0000000000007941 */ /* 0x000fea0003800200 */
.L_x_69:
[----:B------:R-:W-:Y:S01]  /*5590*/  BAR.SYNC.DEFER_BLOCKING 0x0 ;  /* 0x0000000000007b1d */ /* 0x000fe20000010000 */
[----:B------:R-:W-:Y:S02]  /*55a0*/  F2FP.F16.F32.PACK_AB R20, R109, R108 ;  /* 0x0000006c6d14723e */ /* 0x000fe400000000ff */
[----:B------:R-:W-:Y:S02]  /*55b0*/  F2FP.F16.F32.PACK_AB R21, R111, R110 ;  /* 0x0000006e6f15723e */ /* 0x000fe400000000ff */
[----:B------:R-:W-:Y:S01]  /*55c0*/  F2FP.F16.F32.PACK_AB R22, R137, R136 ;  /* 0x000000888916723e */ /* 0x000fe200000000ff */
[----:B------:R-:W-:Y:S01]  /*55d0*/  BSSY.RECONVERGENT B0, `(.L_x_72) ;  /* 0x000001d000007945 */ /* 0x000fe20003800200 */
[----:B------:R-:W-:Y:S02]  /*55e0*/  F2FP.F16.F32.PACK_AB R23, R139, R138 ;  /* 0x0000008a8b17723e */ /* 0x000fe400000000ff */
[----:B------:R-:W-:Y:S02]  /*55f0*/  F2FP.F16.F32.PACK_AB R24, R153, R152 ;  /* 0x000000989918723e */ /* 0x000fe400000000ff */
[----:B------:R-:W-:-:S02]  /*5600*/  F2FP.F16.F32.PACK_AB R25, R155, R154 ;  /* 0x0000009a9b19723e */ /* 0x000fc400000000ff */
[----:B------:R-:W-:Y:S02]  /*5610*/  F2FP.F16.F32.PACK_AB R26, R157, R156 ;  /* 0x0000009c9d1a723e */ /* 0x000fe400000000ff */
[----:B------:R-:W-:Y:S01]  /*5620*/  F2FP.F16.F32.PACK_AB R27, R159, R158 ;  /* 0x0000009e9f1b723e */ /* 0x000fe200000000ff */
[----:B------:R2:W-:Y:S04]  /*5630*/  STSM.16.M88.4 [R0], R20 ;  /* 0x0000001400007844 */ /* 0x0005e80000000200 */
[----:B------:R2:W-:Y:S01]  /*5640*/  STSM.16.M88.4 [R3], R24 ;  /* 0x0000001803007844 */ /* 0x0005e20000000200 */
[----:B------:R3:W-:Y:S06]  /*5650*/  MEMBAR.ALL.CTA ;  /* 0x0000000000007992 */ /* 0x0007ec0000008000 */
[----:B---3--:R-:W3:Y:S02]  /*5660*/  FENCE.VIEW.ASYNC.S ;  /* 0x00000000000073c6 */ /* 0x008ee40000000000 */
[----:B---3--:R-:W-:Y:S06]  /*5670*/  BAR.SYNC.DEFER_BLOCKING 0x0 ;  /* 0x0000000000007b1d */ /* 0x008fec0000010000 */
[----:B------:R-:W-:Y:S05]  /*5680*/  @P2 BRA `(.L_x_73) ;  /* 0x0000000000442947 */ /* 0x000fea0003800000 */
[----:B------:R-:W3:Y:S01]  /*5690*/  LDCU.64 UR8, c[0x0][0x348] ;  /* 0x00006900ff0877ac */ /* 0x000ee20008000a00 */
[----:B------:R-:W-:Y:S01]  /*56a0*/  R2UR UR20, R45 ;  /* 0x000000002d1472ca */ /* 0x000fe200000e0000 */
[----:B--2---:R-:W-:Y:S01]  /*56b0*/  VIADD R0, R2, 0x80 ;  /* 0x0000008002007836 */ /* 0x004fe20000000000 */
[----:B------:R-:W-:Y:S01]  /*56c0*/  PLOP3.LUT P1, PT, PT, PT, PT, 0x80, 0x8 ;  /* 0x000000000008781c */ /* 0x000fe20003f2f070 */
[----:B------:R-:W-:Y:S01]  /*56d0*/  UMOV UR17, 0x60 ;  /* 0x0000006000117882 */ /* 0x000fe20000000000 */
[----:B------:R-:W-:Y:S01]  /*56e0*/  UMOV UR18, URZ ;  /* 0x000000ff00127c82 */ /* 0x000fe20008000000 */
[----:B---3--:R-:W-:-:S04]  /*56f0*/  UIADD3 UR8, UP0, UPT, UR8, 0x180, URZ ;  /* 0x0000018008087890 */ /* 0x008fc8000ff1e0ff */
[----:B------:R-:W-:-:S12]  /*5700*/  UIADD3.X UR9, UPT, UPT, URZ, UR9, URZ, UP0, !UPT ;  /* 0x00000009ff097290 */ /* 0x000fd800087fe4ff */
.L_x_74:
[----:B------:R-:W-:Y:S02]  /*5710*/  PLOP3.LUT P0, PT, P0, P1, PT, 0xf2, 0x2f ;  /* 0x00000000002f781c */ /* 0x000fe40000703e72 */
[----:B------:R-:W-:Y:S01]  /*5720*/  @P1 R2UR P0, UR16, R0 ;  /* 0x00000000001012ca */ /* 0x000fe20000000000 */
[----:B------:R-:W-:-:S07]  /*5730*/  UMOV UR19, UR12 ;  /* 0x0000000c00137c82 */ /* 0x000fce0008000000 */
[----:B------:R-:W-:Y:S02]  /*5740*/  @P1 PLOP3.LUT P1, PT, P0, PT, PT, 0x80, 0x8 ;  /* 0x000000000008181c */ /* 0x000fe4000072f070 */
[----:B------:R-:W-:-:S03]  /*5750*/  PLOP3.LUT P0, PT, PT, PT, PT, 0x80, 0x8 ;  /* 0x000000000008781c */ /* 0x000fc60003f0f070 */
[----:B------:R2:W-:Y:S08]  /*5760*/  UTMASTG.4D [UR16], [UR8], desc[URZ] ;  /* 0x0000ff10080073b5 */ /* 0x0005f00008019000 */
[----:B--2---:R-:W-:Y:S05]  /*5770*/  @P1 BRA.U.ANY `(.L_x_74) ;  /* 0xfffffffd00e41947 */ /* 0x004fea000393ffff */
[----:B------:R0:W-:Y:S01]  /*5780*/  UTMACMDFLUSH ;  /* 0x00000000000079b7 */ /* 0x0001e20000000000 */
[----:B------:R-:W-:-:S04]  /*5790*/  DEPBAR.LE SB0, 0x2 ;  /* 0x000080800000791a */ /* 0x000fc80000000000 */
.L_x_73:
[----:B------:R-:W-:Y:S05]  /*57a0*/  BSYNC.RECONVERGENT B0 ;  /* 0x0000000000007941 */ /* 0x000fea0003800200 */
.L_x_72:
[----:B------:R-:W-:Y:S01]  /*57b0*/  BAR.SYNC.DEFER_BLOCKING 0x0 ;  /* 0x0000000000007b1d */ /* 0x000fe20000010000 */
[----:B------:R-:W-:Y:S01]  /*57c0*/  IMAD.MOV.U32 R5, RZ, RZ, RZ ;  /* 0x000000ffff057224 */ /* 0x000fe200078e00ff */
[----:B------:R-:W-:Y:S01]  /*57d0*/  F2FP.F16.F32.PACK_AB R15, R15, R14 ;  /* 0x0000000e0f0f723e */ /* 0x000fe200000000ff */
[----:B------:R-:W-:Y:S01]  /*57e0*/  IMAD.MOV.U32 R7, RZ, RZ, RZ ;  /* 0x000000ffff077224 */ /* 0x000fe200078e00ff */
[----:B------:R-:W-:Y:S02]  /*57f0*/  F2FP.F16.F32.PACK_AB R13, R19, R18 ;  /* 0x00000012130d723e */ /* 0x000fe400000000ff */
[----:B------:R-:W-:Y:S01]  /*5800*/  F2FP.F16.F32.PACK_AB R115, R115, R114 ;  /* 0x000000727373723e */ /* 0x000fe200000000ff */
[----:B------:R-:W-:Y:S01]  /*5810*/  BSSY.RECONVERGENT B0, `(.L_x_75) ;  /* 0x000001f000007945 */ /* 0x000fe20003800200 */
[----:B------:R-:W-:Y:S02]  /*5820*/  MOV R4, R4 ;  /* 0x0000000400047202 */ /* 0x000fe40000000f00 */
[----:B-1----:R-:W-:-:S02]  /*5830*/  F2FP.F16.F32.PACK_AB R12, R37, R36 ;  /* 0x00000024250c723e */ /* 0x002fc400000000ff */
        /* <DEDUP_REMOVED lines=19> */
.L_x_77:
        /* <DEDUP_REMOVED lines=9> */
.L_x_76:
[----:B------:R-:W-:Y:S05]  /*5a00*/  BSYNC.RECONVERGENT B0 ;  /* 0x0000000000007941 */ /* 0x000fea0003800200 */
.L_x_75:
        /* <DEDUP_REMOVED lines=8> */
[----:B------:R-:W-:-:S02]  /*5a90*/  F2FP.F16.F32.PACK_AB R72, R69, R68 ;  /* 0x000000444548723e */ /* 0x000fc400000000ff */
        /* <DEDUP_REMOVED lines=8> */
[----:B----4-:R-:W4:Y:S02]  /*5b20*/  FENCE.VIEW.ASYNC.S ;  /* 0x00000000000073c6 */ /* 0x010f240000000000 */
[----:B----4-:R-:W-:Y:S06]  /*5b30*/  BAR.SYNC.DEFER_BLOCKING 0x0 ;  /* 0x0000000000007b1d */ /* 0x010fec0000010000 */
[----:B------:R-:W-:Y:S05]  /*5b40*/  @P2 BRA `(.L_x_79) ;  /* 0x0000000000442947 */ /* 0x000fea0003800000 */
[----:B------:R-:W4:Y:S01]  /*5b50*/  LDCU.64 UR8, c[0x0][0x348] ;  /* 0x00006900ff0877ac */ /* 0x000f220008000a00 */
[----:B------:R-:W-:Y:S01]  /*5b60*/  R2UR UR20, R45 ;  /* 0x000000002d1472ca */ /* 0x000fe200000e0000 */
[----:B------:R-:W-:Y:S01]  /*5b70*/  VIADD R2, R2, 0x880 ;  /* 0x0000088002027836 */ /* 0x000fe20000000000 */
[----:B------:R-:W-:Y:S01]  /*5b80*/  PLOP3.LUT P1, PT, PT, PT, PT, 0x80, 0x8 ;  /* 0x000000000008781c */ /* 0x000fe20003f2f070 */
[----:B------:R-:W-:Y:S01]  /*5b90*/  UMOV UR17, 0xa0 ;  /* 0x000000a000117882 */ /* 0x000fe20000000000 */
[----:B------:R-:W-:Y:S01]  /*5ba0*/  UMOV UR18, URZ ;  /* 0x000000ff00127c82 */ /* 0x000fe20008000000 */
[----:B----4-:R-:W-:-:S04]  /*5bb0*/  UIADD3 UR8, UP0, UPT, UR8, 0x180, URZ ;  /* 0x0000018008087890 */ /* 0x010fc8000ff1e0ff */
[----:B------:R-:W-:-:S12]  /*5bc0*/  UIADD3.X UR9, UPT, UPT, URZ, UR9, URZ, UP0, !UPT ;  /* 0x00000009ff097290 */ /* 0x000fd800087fe4ff */
.L_x_80:
[----:B------:R-:W-:Y:S02]  /*5bd0*/  PLOP3.LUT P0, PT, P0, P1, PT, 0xf2, 0x2f ;  /* 0x00000000002f781c */ /* 0x000fe40000703e72 */
[----:B------:R-:W-:Y:S01]  /*5be0*/  @P1 R2UR P0, UR16, R2 ;  /* 0x00000000021012ca */ /* 0x000fe20000000000 */
[----:B------:R-:W-:-:S07]  /*5bf0*/  UMOV UR19, UR12 ;  /* 0x0000000c00137c82 */ /* 0x000fce0008000000 */
[----:B------:R-:W-:Y:S02]  /*5c00*/  @P1 PLOP3.LUT P1, PT, P0, PT, PT, 0x80, 0x8 ;  /* 0x000000000008181c */ /* 0x000fe4000072f070 */
[----:B------:R-:W-:-:S03]  /*5c10*/  PLOP3.LUT P0, PT, PT, PT, PT, 0x80, 0x8 ;  /* 0x000000000008781c */ /* 0x000fc60003f0f070 */
[----:B------:R4:W-:Y:S08]  /*5c20*/  UTMASTG.4D [UR16], [UR8], desc[URZ] ;  /* 0x0000ff10080073b5 */ /* 0x0009f00008019000 */
[----:B----4-:R-:W-:Y:S05]  /*5c30*/  @P1 BRA.U.ANY `(.L_x_80) ;  /* 0xfffffffd00e41947 */ /* 0x010fea000393ffff */
[----:B------:R0:W-:Y:S01]  /*5c40*/  UTMACMDFLUSH ;  /* 0x00000000000079b7 */ /* 0x0001e20000000000 */
[----:B------:R-:W-:-:S04]  /*5c50*/  DEPBAR.LE SB0, 0x2 ;  /* 0x000080800000791a */ /* 0x000fc80000000000 */
.L_x_79:
[----:B------:R-:W-:Y:S05]  /*5c60*/  BSYNC.RECONVERGENT B0 ;  /* 0x0000000000007941 */ /* 0x000fea0003800200 */
.L_x_78:
[----:B------:R-:W-:Y:S06]  /*5c70*/  BAR.SYNC.DEFER_BLOCKING 0x0 ;  /* 0x0000000000007b1d */ /* 0x000fec0000010000 */
[----:B------:R-:W-:Y:S05]  /*5c80*/  EXIT ;  /* 0x000000000000794d */ /* 0x000fea0003800000 */
.L_x_4:
[----:B------:R-:W-:Y:S02]  /*5c90*/  IMAD.MOV.U32 R2, RZ, RZ, -0x80000000 ;  /* 0x80000000ff027424 */ /* 0x000fe400078e00ff */
[----:B--2---:R-:W-:-:S04]  /*5ca0*/  IMAD.MOV.U32 R3, RZ, RZ, -0x80000000 ;  /* 0x80000000ff037424 */ /* 0x004fc800078e00ff */
[----:B------:R2:W3:Y:S03]  /*5cb0*/  SYNCS.PHASECHK.TRANS64.TRYWAIT P0, [R9+URZ+0x28], R3 ;  /* 0x00002803090075a7 */ /* 0x0004e600080011ff */
[----:B---3--:R-:W-:Y:S05]  /*5cc0*/  @!P0 NANOSLEEP.SYNCS 0x989680 ;  /* 0x009896800000895d */ /* 0x008fea0003900000 */
[----:B------:R-:W3:Y:S02]  /*5cd0*/  @!P0 SYNCS.PHASECHK.TRANS64 P0, [R9+URZ+0x28], R3 ;  /* 0x00002803090085a7 */ /* 0x000ee400080010ff */
[----:B---3--:R-:W-:Y:S05]  /*5ce0*/  @!P0 BRA `(.L_x_4) ;  /* 0xfffffffc00e88947 */ /* 0x008fea000383ffff */
[----:B------:R-:W-:Y:S05]  /*5cf0*/  BRA `(.L_x_81) ;  /* 0xffffffa8004c7947 */ /* 0x000fea000383ffff */
.L_x_29:
[----:B---3--:R-:W-:Y:S02]  /*5d00*/  IMAD.MOV.U32 R2, RZ, RZ, -0x80000000 ;  /* 0x80000000ff027424 */ /* 0x008fe400078e00ff */
[----:B--2---:R-:W-:-:S04]  /*5d10*/  IMAD.MOV.U32 R3, RZ, RZ, -0x80000000 ;  /* 0x80000000ff037424 */ /* 0x004fc800078e00ff */
[----:B------:R2:W3:Y:S03]  /*5d20*/  SYNCS.PHASECHK.TRANS64.TRYWAIT P0, [R9+URZ+0x8], R3 ;  /* 0x00000803090075a7 */ /* 0x0004e600080011ff */
[----:B---3--:R-:W-:Y:S05]  /*5d30*/  @!P0 NANOSLEEP.SYNCS 0x989680 ;  /* 0x009896800000895d */ /* 0x008fea0003900000 */
[----:B------:R-:W3:Y:S02]  /*5d40*/  @!P0 SYNCS.PHASECHK.TRANS64 P0, [R9+URZ+0x8], R3 ;  /* 0x00000803090085a7 */ /* 0x000ee400080010ff */
[----:B---3--:R-:W-:Y:S05]  /*5d50*/  @!P0 BRA `(.L_x_29) ;  /* 0xfffffffc00e88947 */ /* 0x008fea000383ffff */
[----:B------:R-:W-:Y:S05]  /*5d60*/  BRA `(.L_x_82) ;  /* 0xffffffbc00907947 */ /* 0x000fea000383ffff */
.L_x_34:
[----:B-1----:R1:W2:Y:S02]  /*5d70*/  SYNCS.PHASECHK.TRANS64.TRYWAIT P2, [R2+URZ+0x20], RZ ;  /* 0x000020ff020075a7 */ /* 0x0022a400080411ff */
[----:B--2---:R-:W-:Y:S05]  /*5d80*/  @!P2 NANOSLEEP.SYNCS 0x989680 ;  /* 0x009896800000a95d */ /* 0x004fea0003900000 */
[----:B------:R-:W2:Y:S02]  /*5d90*/  @!P2 SYNCS.PHASECHK.TRANS64 P2, [R2+URZ+0x20], RZ ;  /* 0x000020ff0200a5a7 */ /* 0x000ea400080410ff */
[----:B--2---:R-:W-:Y:S05]  /*5da0*/  @!P2 BRA `(.L_x_34) ;  /* 0xfffffffc00f0a947 */ /* 0x004fea000383ffff */
[----:B------:R-:W-:Y:S05]  /*5db0*/  BRA `(.L_x_33) ;  /* 0xffffffc400647947 */ /* 0x000fea000383ffff */
.L_x_38:
[----:B------:R-:W-:-:S07]  /*5dc0*/  IMAD.MOV.U32 R81, RZ, RZ, R80 ;  /* 0x000000ffff517224 */ /* 0x000fce00078e0050 */
.L_x_83:
[----:B-1----:R1:W2:Y:S02]  /*5dd0*/  SYNCS.PHASECHK.TRANS64.TRYWAIT P0, [R83+URZ], R81 ;  /* 0x00000051530075a7 */ /* 0x0022a400080011ff */
[----:B--2---:R-:W-:Y:S05]  /*5de0*/  @!P0 NANOSLEEP.SYNCS 0x989680 ;  /* 0x009896800000895d */ /* 0x004fea0003900000 */
[----:B------:R-:W2:Y:S02]  /*5df0*/  @!P0 SYNCS.PHASECHK.TRANS64 P0, [R83+URZ], R81 ;  /* 0x00000051530085a7 */ /* 0x000ea400080010ff */
[----:B--2---:R-:W-:Y:S05]  /*5e00*/  @!P0 BRA `(.L_x_83) ;  /* 0xfffffffc00f08947 */ /* 0x004fea000383ffff */
[----:B------:R-:W-:Y:S05]  /*5e10*/  BRA `(.L_x_37) ;  /* 0xffffffc8003c7947 */ /* 0x000fea000383ffff */
.L_x_42:
[----:B------:R-:W-:-:S07]  /*5e20*/  IMAD.MOV.U32 R81, RZ, RZ, R80 ;  /* 0x000000ffff517224 */ /* 0x000fce00078e0050 */
.L_x_84:
[----:B-1----:R1:W2:Y:S02]  /*5e30*/  SYNCS.PHASECHK.TRANS64.TRYWAIT P0, [R129+URZ+0x18], R81 ;  /* 0x00001851810075a7 */ /* 0x0022a400080011ff */
[----:B--2---:R-:W-:Y:S05]  /*5e40*/  @!P0 NANOSLEEP.SYNCS 0x989680 ;  /* 0x009896800000895d */ /* 0x004fea0003900000 */
[----:B------:R-:W2:Y:S02]  /*5e50*/  @!P0 SYNCS.PHASECHK.TRANS64 P0, [R129+URZ+0x18], R81 ;  /* 0x00001851810085a7 */ /* 0x000ea400080010ff */
[----:B--2---:R-:W-:Y:S05]  /*5e60*/  @!P0 BRA `(.L_x_84) ;  /* 0xfffffffc00f08947 */ /* 0x004fea000383ffff */
[----:B------:R-:W-:Y:S05]  /*5e70*/  BRA `(.L_x_85) ;  /* 0xffffffc8004c7947 */ /* 0x000fea000383ffff */
.L_x_49:
[----:B------:R-:W-:-:S07]  /*5e80*/  IMAD.MOV.U32 R164, RZ, RZ, R165 ;  /* 0x000000ffffa47224 */ /* 0x000fce00078e00a5 */
.L_x_86:
[----:B-1----:R1:W2:Y:S02]  /*5e90*/  SYNCS.PHASECHK.TRANS64.TRYWAIT P0, [R2+URZ+0x8], R165 ;  /* 0x000008a5020075a7 */ /* 0x0022a400080011ff */
[----:B--2---:R-:W-:Y:S05]  /*5ea0*/  @!P0 NANOSLEEP.SYNCS 0x989680 ;  /* 0x009896800000895d */ /* 0x004fea0003900000 */
[----:B------:R-:W2:Y:S02]  /*5eb0*/  @!P0 SYNCS.PHASECHK.TRANS64 P0, [R2+URZ+0x8], R165 ;  /* 0x000008a5020085a7 */ /* 0x000ea400080010ff */
[----:B--2---:R-:W-:Y:S05]  /*5ec0*/  @!P0 BRA `(.L_x_86) ;  /* 0xfffffffc00f08947 */ /* 0x004fea000383ffff */
[----:B------:R-:W-:Y:S05]  /*5ed0*/  BRA `(.L_x_87) ;  /* 0xffffffd400147947 */ /* 0x000fea000383ffff */
.L_x_55:
[----:B------:R-:W-:Y:S01]  /*5ee0*/  BSSY B1, `(.L_x_88) ;  /* 0x0000008000017945 */ /* 0x000fe20003800000 */
[----:B------:R-:W-:Y:S02]  /*5ef0*/  IMAD.MOV.U32 R166, RZ, RZ, R80 ;  /* 0x000000ffffa67224 */ /* 0x000fe400078e0050 */
[----:B------:R-:W-:Y:S02]  /*5f00*/  IMAD.MOV.U32 R175, RZ, RZ, 0x2 ;  /* 0x00000002ffaf7424 */ /* 0x000fe400078e00ff */
[----:B------:R-:W-:Y:S02]  /*5f10*/  IMAD.MOV.U32 R181, RZ, RZ, 0x1f ;  /* 0x0000001fffb57424 */ /* 0x000fe400078e00ff */
[----:B------:R-:W-:-:S07]  /*5f20*/  IMAD.MOV.U32 R170, RZ, RZ, 0xf ;  /* 0x0000000fffaa7424 */ /* 0x000fce00078e00ff */
[----:B------:R-:W-:Y:S05]  /*5f30*/  WARPSYNC.COLLECTIVE R170, `(.L_x_89) ;  /* 0x00000000aa087348 */ /* 0x000fea0003c00000 */
[----:B------:R1:W2:Y:S02]  /*5f40*/  SHFL.BFLY P2, R168, R166, R175, R181 ;  /* 0x0c0000afa6a87389 */ /* 0x0002a400000400b5 */
[----:B-12---:R-:W-:Y:S05]  /*5f50*/  ENDCOLLECTIVE ;  /* 0x000000000000791b */ /* 0x006fea0003800000 */
.L_x_89:
[----:B------:R-:W-:Y:S05]  /*5f60*/  BSYNC B1 ;  /* 0x0000000000017941 */ /* 0x000fea0003800000 */
.L_x_88:
[----:B------:R-:W-:Y:S02]  /*5f70*/  IMAD.MOV.U32 R165, RZ, RZ, R168 ;  /* 0x000000ffffa57224 */ /* 0x000fe400078e00a8 */
[----:B------:R-:W-:Y:S02]  /*5f80*/  IMAD.MOV.U32 R175, RZ, RZ, 0x1 ;  /* 0x00000001ffaf7424 */ /* 0x000fe400078e00ff */
[----:B------:R-:W-:Y:S01]  /*5f90*/  IMAD.MOV.U32 R181, RZ, RZ, 0x1f ;  /* 0x0000001fffb57424 */ /* 0x000fe200078e00ff */
[----:B------:R-:W-:Y:S01]  /*5fa0*/  FMNMX R128, R80, R165, !PT ;  /* 0x000000a550807209 */ /* 0x000fe20007800000 */
[----:B------:R-:W-:-:S04]  /*5fb0*/  IMAD.MOV.U32 R170, RZ, RZ, 0xf ;  /* 0x0000000fffaa7424 */ /* 0x000fc800078e00ff */
[----:B------:R-:W-:-:S07]  /*5fc0*/  IMAD.MOV.U32 R166, RZ, RZ, R128 ;  /* 0x000000ffffa67224 */ /* 0x000fce00078e0080 */
[----:B------:R-:W-:Y:S05]  /*5fd0*/  WARPSYNC.COLLECTIVE R170, `(.L_x_90) ;  /* 0x00000000aa087348 */ /* 0x000fea0003c00000 */
[----:B------:R1:W2:Y:S02]  /*5fe0*/  SHFL.BFLY P2, R168, R166, R175, R181 ;  /* 0x0c0000afa6a87389 */ /* 0x0002a400000400b5 */
[----:B-12---:R-:W-:Y:S05]  /*5ff0*/  ENDCOLLECTIVE ;  /* 0x000000000000791b */ /* 0x006fea0003800000 */
.L_x_90:
[----:B------:R-:W-:Y:S02]  /*6000*/  IMAD.MOV.U32 R175, RZ, RZ, 0x2 ;  /* 0x00000002ffaf7424 */ /* 0x000fe400078e00ff */
[----:B------:R-:W-:-:S05]  /*6010*/  IMAD.MOV.U32 R165, RZ, RZ, R168 ;  /* 0x000000ffffa57224 */ /* 0x000fca00078e00a8 */
[----:B------:R-:W-:-:S04]  /*6020*/  FMNMX R128, R128, R165, !PT ;  /* 0x000000a580807209 */ /* 0x000fc80007800000 */
        /* <DEDUP_REMOVED lines=24> */
[----:B------:R-:W2:Y:S01]  /*61b0*/  MUFU.EX2 R80, R169 ;  /* 0x000000a900507308 */ /* 0x000ea20000000800 */
[----:B---3--:R-:W-:-:S07]  /*61c0*/  FADD R166, R128, R167 ;  /* 0x000000a780a67221 */ /* 0x008fce0000000000 */
[----:B------:R-:W3:Y:S01]  /*61d0*/  MUFU.EX2 R81, R81 ;  /* 0x0000005100517308 */ /* 0x000ee20000000800 */
[----:B-1----:R-:W-:-:S07]  /*61e0*/  FADD R167, R129, R166 ;  /* 0x000000a681a77221 */ /* 0x002fce0000000000 */
[----:B------:R-:W1:Y:S01]  /*61f0*/  MUFU.EX2 R160, R171 ;  /* 0x000000ab00a07308 */ /* 0x000e620000000800 */
[----:B--2---:R-:W-:-:S07]  /*6200*/  FADD R166, R80, R167 ;  /* 0x000000a750a67221 */ /* 0x004fce0000000000 */
[----:B------:R-:W2:Y:S01]  /*6210*/  MUFU.EX2 R161, R161 ;  /* 0x000000a100a17308 */ /* 0x000ea20000000800 */
[----:B---3--:R-:W-:-:S04]  /*6220*/  FADD R167, R81, R166 ;  /* 0x000000a651a77221 */ /* 0x008fc80000000000 */
[----:B-1----:R-:W-:-:S04]  /*6230*/  FADD R166, R160, R167 ;  /* 0x000000a7a0a67221 */ /* 0x002fc80000000000 */
[----:B--2---:R-:W-:-:S07]  /*6240*/  FADD R166, R161, R166 ;  /* 0x000000a6a1a67221 */ /* 0x004fce0000000000 */
[----:B------:R-:W-:Y:S05]  /*6250*/  WARPSYNC.COLLECTIVE R170, `(.L_x_91) ;  /* 0x00000000aa087348 */ /* 0x000fea0003c00000 */
[----:B------:R1:W2:Y:S02]  /*6260*/  SHFL.BFLY P2, R168, R166, R175, R181 ;  /* 0x0c0000afa6a87389 */ /* 0x0002a400000400b5 */
[----:B-12---:R-:W-:Y:S05]  /*6270*/  ENDCOLLECTIVE ;  /* 0x000000000000791b */ /* 0x006fea0003800000 */
.L_x_91:
[----:B------:R-:W-:Y:S02]  /*6280*/  IMAD.MOV.U32 R175, RZ, RZ, 0x1 ;  /* 0x00000001ffaf7424 */ /* 0x000fe400078e00ff */
[----:B------:R-:W-:-:S04]  /*6290*/  IMAD.MOV.U32 R167, RZ, RZ, R168 ;  /* 0x000000ffffa77224 */ /* 0x000fc800078e00a8 */
[----:B------:R-:W-:-:S04]  /*62a0*/  FADD R167, R166, R167 ;  /* 0x000000a7a6a77221 */ /* 0x000fc80000000000 */
[----:B------:R-:W-:-:S07]  /*62b0*/  IMAD.MOV.U32 R166, RZ, RZ, R167 ;  /* 0x000000ffffa67224 */ /* 0x000fce00078e00a7 */
[----:B------:R-:W-:Y:S05]  /*62c0*/  WARPSYNC.COLLECTIVE R170, `(.L_x_92) ;  /* 0x00000000aa087348 */ /* 0x000fea0003c00000 */
[----:B------:R1:W2:Y:S02]  /*62d0*/  SHFL.BFLY P2, R168, R166, R175, R181 ;  /* 0x0c0000afa6a87389 */ /* 0x0002a400000400b5 */
[----:B-12---:R-:W-:Y:S05]  /*62e0*/  ENDCOLLECTIVE ;  /* 0x000000000000791b */ /* 0x006fea0003800000 */
.L_x_92:
[----:B------:R-:W-:Y:S05]  /*62f0*/  BRA `(.L_x_93) ;  /* 0xffffffd8004c7947 */ /* 0x000fea000383ffff */
.L_x_59:
[----:B------:R-:W-:-:S07]  /*6300*/  IMAD.MOV.U32 R164, RZ, RZ, R165 ;  /* 0x000000ffffa47224 */ /* 0x000fce00078e00a5 */
.L_x_94:
[----:B--2---:R2:W3:Y:S02]  /*6310*/  SYNCS.PHASECHK.TRANS64.TRYWAIT P0, [R2+URZ+0x10], R165 ;  /* 0x000010a5020075a7 */ /* 0x0044e400080011ff */
[----:B---3--:R-:W-:Y:S05]  /*6320*/  @!P0 NANOSLEEP.SYNCS 0x989680 ;  /* 0x009896800000895d */ /* 0x008fea0003900000 */
[----:B------:R-:W3:Y:S02]  /*6330*/  @!P0 SYNCS.PHASECHK.TRANS64 P0, [R2+URZ+0x10], R165 ;  /* 0x000010a5020085a7 */ /* 0x000ee400080010ff */
[----:B---3--:R-:W-:Y:S05]  /*6340*/  @!P0 BRA `(.L_x_94) ;  /* 0xfffffffc00f08947 */ /* 0x008fea000383ffff */
[----:B------:R-:W-:Y:S05]  /*6350*/  BRA `(.L_x_58) ;  /* 0xffffffdc00347947 */ /* 0x000fea000383ffff */
.L_x_95:
[----:B------:R-:W-:-:S00]  /*6360*/  BRA `(.L_x_95) ;  /* 0xfffffffc00fc7947 */ /* 0x000fc0000383ffff */
[----:B------:R-:W-:-:S00]  /*6370*/  NOP ;  /* 0x0000000000007918 */ /* 0x000fc00000000000 */
        /* <DEDUP_REMOVED lines=8> */
.L_x_96:


//--------------------- .nv.shared.kernel_cutlass_kernel_cudnnnative_sparse_attentionselectionNSA_select_attn_fwd_hmmaHopperSelectAttentionFwd_object_at__CopyAtom_ThrID10_TVLayoutSrc112801_TVLayoutDst112801_Valuetypef16_te_0 --------------------------
	.section	.nv.shared.kernel_cutlass_kernel_cudnnnative_sparse_attentionselectionNSA_select_attn_fwd_hmmaHopperSelectAttentionFwd_object_at__CopyAtom_ThrID10_TVLayoutSrc112801_TVLayoutDst112801_Valuetypef16_te_0,"aw",@nobits
	.sectionflags	@""
	.align	1024
	.zero		1024


//--------------------- .nv.shared.reserved.0     --------------------------
	.section	.nv.shared.reserved.0,"aw",@nobits
	.weak		__nv_reservedSMEM_offset_0_alias
	.size		__nv_reservedSMEM_offset_0_alias, 0, 64
	.other		__nv_reservedSMEM_offset_0_alias,@"STO_CUDA_RESERVED_SHARED STV_DEFAULT"
__nv_reservedSMEM_offset_0_alias:
	.zero		0
	.zero		64


//--------------------- .nv.constant0.kernel_cutlass_kernel_cudnnnative_sparse_attentionselectionNSA_select_attn_fwd_hmmaHopperSelectAttentionFwd_object_at__CopyAtom_ThrID10_TVLayoutSrc112801_TVLayoutDst112801_Valuetypef16_te_0 --------------------------
	.section	.nv.constant0.kernel_cutlass_kernel_cudnnnative_sparse_attentionselectionNSA_select_attn_fwd_hmmaHopperSelectAttentionFwd_object_at__CopyAtom_ThrID10_TVLayoutSrc112801_TVLayoutDst112801_Valuetypef16_te_0,"a",@progbits
	.sectionflags	@""
	.align	4
.nv.constant0.kernel_cutlass_kernel_cudnnnative_sparse_attentionselectionNSA_select_attn_fwd_hmmaHopperSelectAttentionFwd_object_at__CopyAtom_ThrID10_TVLayoutSrc112801_TVLayoutDst112801_Valuetypef16_te_0:
	.zero		1452


//--------------------- SYMBOLS --------------------------

	.type		.nv.reservedSmem.offset0,@object
	.size		.nv.reservedSmem.offset0,0x4
	.type		.nv.reservedSmem.cap,@object
	.size		.nv.reservedSmem.cap,0x4
